	.target	sm_100a

	.elftype	@"ET_EXEC"


//--------------------- .note.nv.tkinfo           --------------------------
	.section	.note.nv.tkinfo,"",@"SHT_NOTE"
	.sectionflags	@"SHF_NOTE_NV_TKINFO"
	.tkinfo
        /*0018*/ 	.word	0x00000002
        /*0030*/ 	.string	""
        /*0030*/ 	.string	"ptxas"
        /*0030*/ 	.string	"Cuda compilation tools, release 13.0, V13.0.88"
        /*0030*/ 	.string	"Build cuda_13.0.r13.0/compiler.36424714_0"
        /*0030*/ 	.string	"-arch sm_100a -m 64 "



//--------------------- .note.nv.cuinfo           --------------------------
	.section	.note.nv.cuinfo,"",@"SHT_NOTE"
	.sectionflags	@"SHF_NOTE_NV_CUINFO"
        /*0018*/ 	.short	0x0002
        /*001a*/ 	.short	0x0064
        /*001c*/ 	.short	0x0082
	.zero		2


//--------------------- .nv.info                  --------------------------
	.section	.nv.info,"",@"SHT_CUDA_INFO"
	.align	4


	//----- nvinfo : EIATTR_REGCOUNT
	.align		4
        /*0000*/ 	.byte	0x04, 0x2f
        /*0002*/ 	.short	(.L_19 - .L_18)
	.align		4
.L_18:
        /*0004*/ 	.word	index@(_ZN7cutlass13device_kernelINS_4gemm6kernel13GemmUniversalIN4cute5tupleIJiiiiEEENS1_10collective13CollectiveMmaINS1_35MainloopSm100TmaUmmaWarpSpecializedILi5ELi2ELi4ENS5_IJNS4_1CILi1EEESB_SB_EEEEENS5_IJNSA_ILi64EEESE_NSA_ILi128EEEEEENS_10bfloat16_tENS5_IJlSB_lEEESH_SI_NS4_8TiledMMAINS4_8MMA_AtomIJNS4_20SM100_MMA_F16BF16_SSISH_SH_fLi64ELi64ELNS4_4UMMA5MajorE0ELSN_0ELNSM_7ScaleInE0ELSO_0EEEEEENS4_6LayoutISC_NS5_IJNSA_ILi0EEESS_SS_EEEEENS5_IJNS4_10UnderscoreESV_SV_EEEEENS4_13SM90_TMA_LOADENS4_14ComposedLayoutINS4_7SwizzleILi3ELi4ELi3EEENS4_18smem_ptr_flag_bitsILi16EEENSR_INS5_IJNSA_ILi8EEESE_EEENS5_IJSE_SB_EEEEEEEvNS4_8identityESY_S18_vS19_EENS_8epilogue10collective18CollectiveEpilogueINS1B_23Sm100TmaWarpSpecializedILi3ELi2ELi16ELb1ELb0EEEJSG_NS5_IJNSR_ISE_SB_EENSR_INSA_ILi32EEESB_EEEEESH_SI_SH_SI_NS1B_6fusion15FusionCallbacksIS1F_NS1K_17LinearCombinationISH_fSH_fLNS_15FloatRoundStyleE2EEESG_S1J_JEEENS4_5SM1004TMEM4LOAD26SM100_TMEM_LOAD_16dp256b4xESY_NSZ_INS10_ILi2ELi4ELi3EEES13_NSR_INS5_IJS14_S1H_EEENS5_IJS1H_SB_EEEEEEENS4_17SM75_U32x4_LDSM_NENS4_14SM90_TMA_STOREES1Y_NS4_17SM90_U32x4_STSM_NENS4_39AutoVectorizingCopyWithAssumedAlignmentILi128EEEEEEvvEEEEvNT_6ParamsE)
        /*0008*/ 	.word	0x0000004f


	//----- nvinfo : EIATTR_FRAME_SIZE
	.align		4
.L_19:
        /*000c*/ 	.byte	0x04, 0x11
        /*000e*/ 	.short	(.L_21 - .L_20)
	.align		4
.L_20:
        /*0010*/ 	.word	index@($__internal_2_$__cuda_sm10x_tcgen05_guardrail_trap_unallocated_columns_being_dealloced)
        /*0014*/ 	.word	0x00000000


	//----- nvinfo : EIATTR_FRAME_SIZE
	.align		4
.L_21:
        /*0018*/ 	.byte	0x04, 0x11
        /*001a*/ 	.short	(.L_23 - .L_22)
	.align		4
.L_22:
        /*001c*/ 	.word	index@($__internal_1_$__cuda_sm10x_tcgen05_guardrail_trap_phase_invalid_during_alloc)
        /*0020*/ 	.word	0x00000000


	//----- nvinfo : EIATTR_FRAME_SIZE
	.align		4
.L_23:
        /*0024*/ 	.byte	0x04, 0x11
        /*0026*/ 	.short	(.L_25 - .L_24)
	.align		4
.L_24:
        /*0028*/ 	.word	index@($__internal_0_$__cuda_sm10x_tcgen05_guardrail_trap_col_being_dealloced_not_returned_by_alloc)
        /*002c*/ 	.word	0x00000000


	//----- nvinfo : EIATTR_FRAME_SIZE
	.align		4
.L_25:
        /*0030*/ 	.byte	0x04, 0x11
        /*0032*/ 	.short	(.L_27 - .L_26)
	.align		4
.L_26:
        /*0034*/ 	.word	index@(_ZN7cutlass13device_kernelINS_4gemm6kernel13GemmUniversalIN4cute5tupleIJiiiiEEENS1_10collective13CollectiveMmaINS1_35MainloopSm100TmaUmmaWarpSpecializedILi5ELi2ELi4ENS5_IJNS4_1CILi1EEESB_SB_EEEEENS5_IJNSA_ILi64EEESE_NSA_ILi128EEEEEENS_10bfloat16_tENS5_IJlSB_lEEESH_SI_NS4_8TiledMMAINS4_8MMA_AtomIJNS4_20SM100_MMA_F16BF16_SSISH_SH_fLi64ELi64ELNS4_4UMMA5MajorE0ELSN_0ELNSM_7ScaleInE0ELSO_0EEEEEENS4_6LayoutISC_NS5_IJNSA_ILi0EEESS_SS_EEEEENS5_IJNS4_10UnderscoreESV_SV_EEEEENS4_13SM90_TMA_LOADENS4_14ComposedLayoutINS4_7SwizzleILi3ELi4ELi3EEENS4_18smem_ptr_flag_bitsILi16EEENSR_INS5_IJNSA_ILi8EEESE_EEENS5_IJSE_SB_EEEEEEEvNS4_8identityESY_S18_vS19_EENS_8epilogue10collective18CollectiveEpilogueINS1B_23Sm100TmaWarpSpecializedILi3ELi2ELi16ELb1ELb0EEEJSG_NS5_IJNSR_ISE_SB_EENSR_INSA_ILi32EEESB_EEEEESH_SI_SH_SI_NS1B_6fusion15FusionCallbacksIS1F_NS1K_17LinearCombinationISH_fSH_fLNS_15FloatRoundStyleE2EEESG_S1J_JEEENS4_5SM1004TMEM4LOAD26SM100_TMEM_LOAD_16dp256b4xESY_NSZ_INS10_ILi2ELi4ELi3EEES13_NSR_INS5_IJS14_S1H_EEENS5_IJS1H_SB_EEEEEEENS4_17SM75_U32x4_LDSM_NENS4_14SM90_TMA_STOREES1Y_NS4_17SM90_U32x4_STSM_NENS4_39AutoVectorizingCopyWithAssumedAlignmentILi128EEEEEEvvEEEEvNT_6ParamsE)
        /*0038*/ 	.word	0x00000000


	//----- nvinfo : EIATTR_MIN_STACK_SIZE
	.align		4
.L_27:
        /*003c*/ 	.byte	0x04, 0x12
        /*003e*/ 	.short	(.L_29 - .L_28)
	.align		4
.L_28:
        /*0040*/ 	.word	index@(_ZN7cutlass13device_kernelINS_4gemm6kernel13GemmUniversalIN4cute5tupleIJiiiiEEENS1_10collective13CollectiveMmaINS1_35MainloopSm100TmaUmmaWarpSpecializedILi5ELi2ELi4ENS5_IJNS4_1CILi1EEESB_SB_EEEEENS5_IJNSA_ILi64EEESE_NSA_ILi128EEEEEENS_10bfloat16_tENS5_IJlSB_lEEESH_SI_NS4_8TiledMMAINS4_8MMA_AtomIJNS4_20SM100_MMA_F16BF16_SSISH_SH_fLi64ELi64ELNS4_4UMMA5MajorE0ELSN_0ELNSM_7ScaleInE0ELSO_0EEEEEENS4_6LayoutISC_NS5_IJNSA_ILi0EEESS_SS_EEEEENS5_IJNS4_10UnderscoreESV_SV_EEEEENS4_13SM90_TMA_LOADENS4_14ComposedLayoutINS4_7SwizzleILi3ELi4ELi3EEENS4_18smem_ptr_flag_bitsILi16EEENSR_INS5_IJNSA_ILi8EEESE_EEENS5_IJSE_SB_EEEEEEEvNS4_8identityESY_S18_vS19_EENS_8epilogue10collective18CollectiveEpilogueINS1B_23Sm100TmaWarpSpecializedILi3ELi2ELi16ELb1ELb0EEEJSG_NS5_IJNSR_ISE_SB_EENSR_INSA_ILi32EEESB_EEEEESH_SI_SH_SI_NS1B_6fusion15FusionCallbacksIS1F_NS1K_17LinearCombinationISH_fSH_fLNS_15FloatRoundStyleE2EEESG_S1J_JEEENS4_5SM1004TMEM4LOAD26SM100_TMEM_LOAD_16dp256b4xESY_NSZ_INS10_ILi2ELi4ELi3EEES13_NSR_INS5_IJS14_S1H_EEENS5_IJS1H_SB_EEEEEEENS4_17SM75_U32x4_LDSM_NENS4_14SM90_TMA_STOREES1Y_NS4_17SM90_U32x4_STSM_NENS4_39AutoVectorizingCopyWithAssumedAlignmentILi128EEEEEEvvEEEEvNT_6ParamsE)
        /*0044*/ 	.word	0x00000000
.L_29:


//--------------------- .nv.compat                --------------------------
	.section	.nv.compat,"",@"SHT_CUDA_COMPAT_INFO"
	.align	4
        /*0000*/ 	.byte	0x02, 0x09, 0x01, 0x00, 0x02, 0x02, 0x02, 0x00, 0x02, 0x05, 0x05, 0x00, 0x03, 0x07, 0x01, 0x01
        /*0010*/ 	.byte	0x02, 0x03, 0x01, 0x00, 0x02, 0x06, 0x01, 0x00, 0x04, 0x0b, 0x08, 0x00, 0x09, 0x00, 0x00, 0x00
        /*0020*/ 	.byte	0x00, 0x00, 0x00, 0x00


//--------------------- .nv.info._ZN7cutlass13device_kernelINS_4gemm6kernel13GemmUniversalIN4cute5tupleIJiiiiEEENS1_10collective13CollectiveMmaINS1_35MainloopSm100TmaUmmaWarpSpecializedILi5ELi2ELi4ENS5_IJNS4_1CILi1EEESB_SB_EEEEENS5_IJNSA_ILi64EEESE_NSA_ILi128EEEEEENS_10bfloat16_tENS5_IJlSB_lEEESH_SI_NS4_8TiledMMAINS4_8MMA_AtomIJNS4_20SM100_MMA_F16BF16_SSISH_SH_fLi64ELi64ELNS4_4UMMA5MajorE0ELSN_0ELNSM_7ScaleInE0ELSO_0EEEEEENS4_6LayoutISC_NS5_IJNSA_ILi0EEESS_SS_EEEEENS5_IJNS4_10UnderscoreESV_SV_EEEEENS4_13SM90_TMA_LOADENS4_14ComposedLayoutINS4_7SwizzleILi3ELi4ELi3EEENS4_18smem_ptr_flag_bitsILi16EEENSR_INS5_IJNSA_ILi8EEESE_EEENS5_IJSE_SB_EEEEEEEvNS4_8identityESY_S18_vS19_EENS_8epilogue10collective18CollectiveEpilogueINS1B_23Sm100TmaWarpSpecializedILi3ELi2ELi16ELb1ELb0EEEJSG_NS5_IJNSR_ISE_SB_EENSR_INSA_ILi32EEESB_EEEEESH_SI_SH_SI_NS1B_6fusion15FusionCallbacksIS1F_NS1K_17LinearCombinationISH_fSH_fLNS_15FloatRoundStyleE2EEESG_S1J_JEEENS4_5SM1004TMEM4LOAD26SM100_TMEM_LOAD_16dp256b4xESY_NSZ_INS10_ILi2ELi4ELi3EEES13_NSR_INS5_IJS14_S1H_EEENS5_IJS1H_SB_EEEEEEENS4_17SM75_U32x4_LDSM_NENS4_14SM90_TMA_STOREES1Y_NS4_17SM90_U32x4_STSM_NENS4_39AutoVectorizingCopyWithAssumedAlignmentILi128EEEEEEvvEEEEvNT_6ParamsE --------------------------
	.section	.nv.info._ZN7cutlass13device_kernelINS_4gemm6kernel13GemmUniversalIN4cute5tupleIJiiiiEEENS1_10collective13CollectiveMmaINS1_35MainloopSm100TmaUmmaWarpSpecializedILi5ELi2ELi4ENS5_IJNS4_1CILi1EEESB_SB_EEEEENS5_IJNSA_ILi64EEESE_NSA_ILi128EEEEEENS_10bfloat16_tENS5_IJlSB_lEEESH_SI_NS4_8TiledMMAINS4_8MMA_AtomIJNS4_20SM100_MMA_F16BF16_SSISH_SH_fLi64ELi64ELNS4_4UMMA5MajorE0ELSN_0ELNSM_7ScaleInE0ELSO_0EEEEEENS4_6LayoutISC_NS5_IJNSA_ILi0EEESS_SS_EEEEENS5_IJNS4_10UnderscoreESV_SV_EEEEENS4_13SM90_TMA_LOADENS4_14ComposedLayoutINS4_7SwizzleILi3ELi4ELi3EEENS4_18smem_ptr_flag_bitsILi16EEENSR_INS5_IJNSA_ILi8EEESE_EEENS5_IJSE_SB_EEEEEEEvNS4_8identityESY_S18_vS19_EENS_8epilogue10collective18CollectiveEpilogueINS1B_23Sm100TmaWarpSpecializedILi3ELi2ELi16ELb1ELb0EEEJSG_NS5_IJNSR_ISE_SB_EENSR_INSA_ILi32EEESB_EEEEESH_SI_SH_SI_NS1B_6fusion15FusionCallbacksIS1F_NS1K_17LinearCombinationISH_fSH_fLNS_15FloatRoundStyleE2EEESG_S1J_JEEENS4_5SM1004TMEM4LOAD26SM100_TMEM_LOAD_16dp256b4xESY_NSZ_INS10_ILi2ELi4ELi3EEES13_NSR_INS5_IJS14_S1H_EEENS5_IJS1H_SB_EEEEEEENS4_17SM75_U32x4_LDSM_NENS4_14SM90_TMA_STOREES1Y_NS4_17SM90_U32x4_STSM_NENS4_39AutoVectorizingCopyWithAssumedAlignmentILi128EEEEEEvvEEEEvNT_6ParamsE,"",@"SHT_CUDA_INFO"
	.sectionflags	@""
	.align	4


	//----- nvinfo : EIATTR_CUDA_API_VERSION
	.align		4
        /*0000*/ 	.byte	0x04, 0x37
        /*0002*/ 	.short	(.L_31 - .L_30)
.L_30:
        /*0004*/ 	.word	0x00000082


	//----- nvinfo : EIATTR_KPARAM_INFO
	.align		4
.L_31:
        /*0008*/ 	.byte	0x04, 0x17
        /*000a*/ 	.short	(.L_33 - .L_32)
.L_32:
        /*000c*/ 	.word	0x00000000
        /*0010*/ 	.short	0x0000
        /*0012*/ 	.short	0x0000
        /*0014*/ 	.byte	0x00, 0xf0, 0x01, 0x20


	//----- nvinfo : EIATTR_AT_ENTRY_FRAGMENTS
	.align		4
.L_33:
        /*0018*/ 	.byte	0x04, 0x4f
        /*001a*/ 	.short	(.L_35 - .L_34)


	//   ....[0]....
.L_34:
        /*001c*/ 	.word	0x00000006


	//----- nvinfo : EIATTR_RESERVED_SMEM_USED
	.align		4
.L_35:
        /*0020*/ 	.byte	0x01, 0x41
	.zero		2


	//----- nvinfo : EIATTR_SPARSE_MMA_MASK
	.align		4
        /*0024*/ 	.byte	0x03, 0x50
        /*0026*/ 	.short	0x0000


	//----- nvinfo : EIATTR_TCGEN05_1CTA_USED
	.align		4
        /*0028*/ 	.byte	0x01, 0x51
	.zero		2


	//----- nvinfo : EIATTR_MAXREG_COUNT
	.align		4
        /*002c*/ 	.byte	0x03, 0x1b
        /*002e*/ 	.short	0x00ff


	//----- nvinfo : EIATTR_NUM_BARRIERS
	.align		4
        /*0030*/ 	.byte	0x02, 0x4c
        /*0032*/ 	.byte	0x07
	.zero		1


	//----- nvinfo : EIATTR_EXTERNS
	.align		4
        /*0034*/ 	.byte	0x04, 0x0f
        /*0036*/ 	.short	(.L_37 - .L_36)


	//   ....[0]....
	.align		4
.L_36:
        /*0038*/ 	.word	index@(__assertfail)


	//----- nvinfo : EIATTR_MERCURY_ISA_VERSION
	.align		4
.L_37:
        /*003c*/ 	.byte	0x03, 0x5f
        /*003e*/ 	.short	0x0101


	//----- nvinfo : EIATTR_INT_WARP_WIDE_INSTR_OFFSETS
	.align		4
        /*0040*/ 	.byte	0x04, 0x31
        /*0042*/ 	.short	(.L_39 - .L_38)


	//   ....[0]....
.L_38:
        /*0044*/ 	.word	0x00001f20


	//   ....[1]....
        /*0048*/ 	.word	0x00003c10


	//   ....[2]....
        /*004c*/ 	.word	0x00003c40


	//   ....[3]....
        /*0050*/ 	.word	0x00003c90


	//   ....[4]....
        /*0054*/ 	.word	0x00004570


	//   ....[5]....
        /*0058*/ 	.word	0x00004590


	//   ....[6]....
        /*005c*/ 	.word	0x00004860


	//   ....[7]....
        /*0060*/ 	.word	0x00004990


	//----- nvinfo : EIATTR_COOP_GROUP_MASK_REGIDS
	.align		4
.L_39:
        /*0064*/ 	.byte	0x04, 0x29
        /*0066*/ 	.short	(.L_41 - .L_40)


	//   ....[0]....
.L_40:
        /*0068*/ 	.word	0xffffffff


	//   ....[1]....
        /*006c*/ 	.word	0xffffffff


	//   ....[2]....
        /*0070*/ 	.word	0xffffffff


	//   ....[3]....
        /*0074*/ 	.word	0xffffffff


	//   ....[4]....
        /*0078*/ 	.word	0xffffffff


	//   ....[5]....
        /*007c*/ 	.word	0xffffffff


	//   ....[6]....
        /*0080*/ 	.word	0xffffffff


	//   ....[7]....
        /*0084*/ 	.word	0xffffffff


	//   ....[8]....
        /*0088*/ 	.word	0xffffffff


	//   ....[9]....
        /*008c*/ 	.word	0xffffffff


	//   ....[10]....
        /*0090*/ 	.word	0xffffffff


	//   ....[11]....
        /*0094*/ 	.word	0xffffffff


	//   ....[12]....
        /*0098*/ 	.word	0xffffffff


	//----- nvinfo : EIATTR_COOP_GROUP_INSTR_OFFSETS
	.align		4
.L_41:
        /*009c*/ 	.byte	0x04, 0x28
        /*009e*/ 	.short	(.L_43 - .L_42)


	//   ....[0]....
.L_42:
        /*00a0*/ 	.word	0x00000090


	//   ....[1]....
        /*00a4*/ 	.word	0x000004d0


	//   ....[2]....
        /*00a8*/ 	.word	0x00000660


	//   ....[3]....
        /*00ac*/ 	.word	0x000007e0


	//   ....[4]....
        /*00b0*/ 	.word	0x000008e0


	//   ....[5]....
        /*00b4*/ 	.word	0x00000a50


	//   ....[6]....
        /*00b8*/ 	.word	0x00000bf0


	//   ....[7]....
        /*00bc*/ 	.word	0x00001e00


	//   ....[8]....
        /*00c0*/ 	.word	0x00002c70


	//   ....[9]....
        /*00c4*/ 	.word	0x00002e80


	//   ....[10]....
        /*00c8*/ 	.word	0x00002eb0


	//   ....[11]....
        /*00cc*/ 	.word	0x00003b00


	//   ....[12]....
        /*00d0*/ 	.word	0x00003d30


	//----- nvinfo : EIATTR_VRC_CTA_INIT_COUNT
	.align		4
.L_43:
        /*00d4*/ 	.byte	0x02, 0x4a
        /*00d6*/ 	.byte	0x80
	.zero		1


	//----- nvinfo : EIATTR_SYSCALL_OFFSETS
	.align		4
        /*00d8*/ 	.byte	0x04, 0x46
        /*00da*/ 	.short	(.L_45 - .L_44)


	//   ....[0]....
.L_44:
        /*00dc*/ 	.word	0x00005570


	//   ....[1]....
        /*00e0*/ 	.word	0x00005660


	//   ....[2]....
        /*00e4*/ 	.word	0x00005e40


	//   ....[3]....
        /*00e8*/ 	.word	0x00006780


	//----- nvinfo : EIATTR_MBARRIER_INSTR_OFFSETS
	.align		4
.L_45:
        /*00ec*/ 	.byte	0x04, 0x39
        /*00ee*/ 	.short	(.L_47 - .L_46)


	//   ....[0]....
.L_46:
        /*00f0*/ 	.word	0x000005b0
        /*00f4*/ 	.word	0x000000ff
        /*00f8*/ 	.word	0x00000000
        /*00fc*/ 	.short	0x0100
        /*00fe*/ 	.byte	0x05
	.zero		1


	//   ....[1]....
        /*0100*/ 	.word	0x000005c0
        /*0104*/ 	.word	0x000000ff
        /*0108*/ 	.word	0x00000028
        /*010c*/ 	.short	0x0100
        /*010e*/ 	.byte	0x05
	.zero		1


	//   ....[2]....
        /*0110*/ 	.word	0x000005d0
        /*0114*/ 	.word	0x000000ff
        /*0118*/ 	.word	0x00000008
        /*011c*/ 	.short	0x0100
        /*011e*/ 	.byte	0x05
	.zero		1


	//   ....[3]....
        /*0120*/ 	.word	0x000005e0
        /*0124*/ 	.word	0x000000ff
        /*0128*/ 	.word	0x00000030
        /*012c*/ 	.short	0x0100
        /*012e*/ 	.byte	0x05
	.zero		1


	//   ....[4]....
        /*0130*/ 	.word	0x000005f0
        /*0134*/ 	.word	0x000000ff
        /*0138*/ 	.word	0x00000010
        /*013c*/ 	.short	0x0100
        /*013e*/ 	.byte	0x05
	.zero		1


	//   ....[5]....
        /*0140*/ 	.word	0x00000600
        /*0144*/ 	.word	0x000000ff
        /*0148*/ 	.word	0x00000038
        /*014c*/ 	.short	0x0100
        /*014e*/ 	.byte	0x05
	.zero		1


	//   ....[6]....
        /*0150*/ 	.word	0x00000610
        /*0154*/ 	.word	0x000000ff
        /*0158*/ 	.word	0x00000018
        /*015c*/ 	.short	0x0100
        /*015e*/ 	.byte	0x05
	.zero		1


	//   ....[7]....
        /*0160*/ 	.word	0x00000620
        /*0164*/ 	.word	0x000000ff
        /*0168*/ 	.word	0x00000040
        /*016c*/ 	.short	0x0100
        /*016e*/ 	.byte	0x05
	.zero		1


	//   ....[8]....
        /*0170*/ 	.word	0x00000630
        /*0174*/ 	.word	0x000000ff
        /*0178*/ 	.word	0x00000020
        /*017c*/ 	.short	0x0100
        /*017e*/ 	.byte	0x05
	.zero		1


	//   ....[9]....
        /*0180*/ 	.word	0x00000640
        /*0184*/ 	.word	0x000000ff
        /*0188*/ 	.word	0x00000048
        /*018c*/ 	.short	0x0100
        /*018e*/ 	.byte	0x05
	.zero		1


	//   ....[10]....
        /*0190*/ 	.word	0x00000770
        /*0194*/ 	.word	0x000000ff
        /*0198*/ 	.word	0x00000050
        /*019c*/ 	.short	0x0100
        /*019e*/ 	.byte	0x07
	.zero		1


	//   ....[11]....
        /*01a0*/ 	.word	0x00000780
        /*01a4*/ 	.word	0x000000ff
        /*01a8*/ 	.word	0x00000068
        /*01ac*/ 	.short	0x0100
        /*01ae*/ 	.byte	0x07
	.zero		1


	//   ....[12]....
        /*01b0*/ 	.word	0x00000790
        /*01b4*/ 	.word	0x000000ff
        /*01b8*/ 	.word	0x00000058
        /*01bc*/ 	.short	0x0100
        /*01be*/ 	.byte	0x07
	.zero		1


	//   ....[13]....
        /*01c0*/ 	.word	0x000007a0
        /*01c4*/ 	.word	0x000000ff
        /*01c8*/ 	.word	0x00000070
        /*01cc*/ 	.short	0x0100
        /*01ce*/ 	.byte	0x07
	.zero		1


	//   ....[14]....
        /*01d0*/ 	.word	0x000007b0
        /*01d4*/ 	.word	0x000000ff
        /*01d8*/ 	.word	0x00000060
        /*01dc*/ 	.short	0x0100
        /*01de*/ 	.byte	0x07
	.zero		1


	//   ....[15]....
        /*01e0*/ 	.word	0x000007c0
        /*01e4*/ 	.word	0x000000ff
        /*01e8*/ 	.word	0x00000078
        /*01ec*/ 	.short	0x0100
        /*01ee*/ 	.byte	0x07
	.zero		1


	//   ....[16]....
        /*01f0*/ 	.word	0x000008b0
        /*01f4*/ 	.word	0x000000ff
        /*01f8*/ 	.word	0x00000080
        /*01fc*/ 	.short	0x0100
        /*01fe*/ 	.byte	0x05
	.zero		1


	//   ....[17]....
        /*0200*/ 	.word	0x000008c0
        /*0204*/ 	.word	0x000000ff
        /*0208*/ 	.word	0x00000088
        /*020c*/ 	.short	0x0100
        /*020e*/ 	.byte	0x05
	.zero		1


	//   ....[18]....
        /*0210*/ 	.word	0x00000a00
        /*0214*/ 	.word	0x000000ff
        /*0218*/ 	.word	0x00000090
        /*021c*/ 	.short	0x0100
        /*021e*/ 	.byte	0x05
	.zero		1


	//   ....[19]....
        /*0220*/ 	.word	0x00000a10
        /*0224*/ 	.word	0x000000ff
        /*0228*/ 	.word	0x000000a0
        /*022c*/ 	.short	0x0100
        /*022e*/ 	.byte	0x05
	.zero		1


	//   ....[20]....
        /*0230*/ 	.word	0x00000a20
        /*0234*/ 	.word	0x000000ff
        /*0238*/ 	.word	0x00000098
        /*023c*/ 	.short	0x0100
        /*023e*/ 	.byte	0x05
	.zero		1


	//   ....[21]....
        /*0240*/ 	.word	0x00000a30
        /*0244*/ 	.word	0x000000ff
        /*0248*/ 	.word	0x000000a8
        /*024c*/ 	.short	0x0100
        /*024e*/ 	.byte	0x05
	.zero		1


	//   ....[22]....
        /*0250*/ 	.word	0x00000b60
        /*0254*/ 	.word	0x000000ff
        /*0258*/ 	.word	0x000000b0
        /*025c*/ 	.short	0x0100
        /*025e*/ 	.byte	0x07
	.zero		1


	//   ....[23]....
        /*0260*/ 	.word	0x00000b70
        /*0264*/ 	.word	0x000000ff
        /*0268*/ 	.word	0x000000d0
        /*026c*/ 	.short	0x0100
        /*026e*/ 	.byte	0x07
	.zero		1


	//   ....[24]....
        /*0270*/ 	.word	0x00000b80
        /*0274*/ 	.word	0x000000ff
        /*0278*/ 	.word	0x000000b8
        /*027c*/ 	.short	0x0100
        /*027e*/ 	.byte	0x07
	.zero		1


	//   ....[25]....
        /*0280*/ 	.word	0x00000b90
        /*0284*/ 	.word	0x000000ff
        /*0288*/ 	.word	0x000000d8
        /*028c*/ 	.short	0x0100
        /*028e*/ 	.byte	0x07
	.zero		1


	//   ....[26]....
        /*0290*/ 	.word	0x00000ba0
        /*0294*/ 	.word	0x000000ff
        /*0298*/ 	.word	0x000000c0
        /*029c*/ 	.short	0x0100
        /*029e*/ 	.byte	0x07
	.zero		1


	//   ....[27]....
        /*02a0*/ 	.word	0x00000bb0
        /*02a4*/ 	.word	0x000000ff
        /*02a8*/ 	.word	0x000000e0
        /*02ac*/ 	.short	0x0100
        /*02ae*/ 	.byte	0x07
	.zero		1


	//   ....[28]....
        /*02b0*/ 	.word	0x00000bc0
        /*02b4*/ 	.word	0x000000ff
        /*02b8*/ 	.word	0x000000c8
        /*02bc*/ 	.short	0x0100
        /*02be*/ 	.byte	0x07
	.zero		1


	//   ....[29]....
        /*02c0*/ 	.word	0x00000bd0
        /*02c4*/ 	.word	0x000000ff
        /*02c8*/ 	.word	0x000000e8
        /*02cc*/ 	.short	0x0100
        /*02ce*/ 	.byte	0x07
	.zero		1


	//   ....[30]....
        /*02d0*/ 	.word	0x00000cc0
        /*02d4*/ 	.word	0x000000ff
        /*02d8*/ 	.word	0x000000f0
        /*02dc*/ 	.short	0x0100
        /*02de*/ 	.byte	0x05
	.zero		1


	//   ....[31]....
        /*02e0*/ 	.word	0x00000cd0
        /*02e4*/ 	.word	0x000000ff
        /*02e8*/ 	.word	0x00000100
        /*02ec*/ 	.short	0x0100
        /*02ee*/ 	.byte	0x05
	.zero		1


	//   ....[32]....
        /*02f0*/ 	.word	0x00000ce0
        /*02f4*/ 	.word	0x000000ff
        /*02f8*/ 	.word	0x000000f8
        /*02fc*/ 	.short	0x0100
        /*02fe*/ 	.byte	0x05
	.zero		1


	//   ....[33]....
        /*0300*/ 	.word	0x00000cf0
        /*0304*/ 	.word	0x000000ff
        /*0308*/ 	.word	0x00000108
        /*030c*/ 	.short	0x0100
        /*030e*/ 	.byte	0x05
	.zero		1


	//   ....[34]....
        /*0310*/ 	.word	0x000015c0
        /*0314*/ 	.word	0x00000002
        /*0318*/ 	.word	0x00000100
        /*031c*/ 	.short	0x010a
        /*031e*/ 	.byte	0xff
	.zero		1


	//   ....[35]....
        /*0320*/ 	.word	0x000015f0
        /*0324*/ 	.word	0x00000002
        /*0328*/ 	.word	0x000000f0
        /*032c*/ 	.short	0x0101
        /*032e*/ 	.byte	0xff
	.zero		1


	//   ....[36]....
        /*0330*/ 	.word	0x000016c0
        /*0334*/ 	.word	0x000000ff
        /*0338*/ 	.word	0x00000028
        /*033c*/ 	.short	0x010a
        /*033e*/ 	.byte	0x08
	.zero		1


	//   ....[37]....
        /*0340*/ 	.word	0x00001760
        /*0344*/ 	.word	0x000000ff
        /*0348*/ 	.word	0x00000028
        /*034c*/ 	.short	0x010a
        /*034e*/ 	.byte	0x21
	.zero		1


	//   ....[38]....
        /*0350*/ 	.word	0x000018b0
        /*0354*/ 	.word	0x000000ff
        /*0358*/ 	.word	0x00000028
        /*035c*/ 	.short	0x010a
        /*035e*/ 	.byte	0x08
	.zero		1


	//   ....[39]....
        /*0360*/ 	.word	0x00001a70
        /*0364*/ 	.word	0x000000ff
        /*0368*/ 	.word	0x00000088
        /*036c*/ 	.short	0x0101
        /*036e*/ 	.byte	0x04
	.zero		1


	//   ....[40]....
        /*0370*/ 	.word	0x00001a90
        /*0374*/ 	.word	0x000000ff
        /*0378*/ 	.word	0x00000028
        /*037c*/ 	.short	0x010a
        /*037e*/ 	.byte	0x08
	.zero		1


	//   ....[41]....
        /*0380*/ 	.word	0x00001b10
        /*0384*/ 	.word	0x000000ff
        /*0388*/ 	.word	0x00000028
        /*038c*/ 	.short	0x010a
        /*038e*/ 	.byte	0x21
	.zero		1


	//   ....[42]....
        /*0390*/ 	.word	0x00001c60
        /*0394*/ 	.word	0x000000ff
        /*0398*/ 	.word	0x00000028
        /*039c*/ 	.short	0x010a
        /*039e*/ 	.byte	0x08
	.zero		1


	//   ....[43]....
        /*03a0*/ 	.word	0x00001e30
        /*03a4*/ 	.word	0x00000002
        /*03a8*/ 	.word	0x00000090
        /*03ac*/ 	.short	0x010a
        /*03ae*/ 	.byte	0xff
	.zero		1


	//   ....[44]....
        /*03b0*/ 	.word	0x00001ef0
        /*03b4*/ 	.word	0x00000002
        /*03b8*/ 	.word	0x00000000
        /*03bc*/ 	.short	0x0101
        /*03be*/ 	.byte	0xff
	.zero		1


	//   ....[45]....
        /*03c0*/ 	.word	0x00002450
        /*03c4*/ 	.word	0x000000ff
        /*03c8*/ 	.word	0x00000000
        /*03cc*/ 	.short	0x010a
        /*03ce*/ 	.byte	0x05
	.zero		1


	//   ....[46]....
        /*03d0*/ 	.word	0x000024e0
        /*03d4*/ 	.word	0x000000ff
        /*03d8*/ 	.word	0x00000000
        /*03dc*/ 	.short	0x010a
        /*03de*/ 	.byte	0x05
	.zero		1


	//   ....[47]....
        /*03e0*/ 	.word	0x00002570
        /*03e4*/ 	.word	0x000000ff
        /*03e8*/ 	.word	0x00000000
        /*03ec*/ 	.short	0x010a
        /*03ee*/ 	.byte	0x05
	.zero		1


	//   ....[48]....
        /*03f0*/ 	.word	0x00002600
        /*03f4*/ 	.word	0x000000ff
        /*03f8*/ 	.word	0x00000000
        /*03fc*/ 	.short	0x010a
        /*03fe*/ 	.byte	0x05
	.zero		1


	//   ....[49]....
        /*0400*/ 	.word	0x000026a0
        /*0404*/ 	.word	0x00000000
        /*0408*/ 	.word	0x00000000
        /*040c*/ 	.short	0x010a
        /*040e*/ 	.byte	0xff
	.zero		1


	//   ....[50]....
        /*0410*/ 	.word	0x000027c0
        /*0414*/ 	.word	0x00000000
        /*0418*/ 	.word	0x000000f0
        /*041c*/ 	.short	0x010a
        /*041e*/ 	.byte	0xff
	.zero		1


	//   ....[51]....
        /*0420*/ 	.word	0x00002830
        /*0424*/ 	.word	0x00000000
        /*0428*/ 	.word	0x00000000
        /*042c*/ 	.short	0x0101
        /*042e*/ 	.byte	0xff
	.zero		1


	//   ....[52]....
        /*0430*/ 	.word	0x00002850
        /*0434*/ 	.word	0x000000ff
        /*0438*/ 	.word	0x000000a0
        /*043c*/ 	.short	0x010a
        /*043e*/ 	.byte	0x05
	.zero		1


	//   ....[53]....
        /*0440*/ 	.word	0x00002970
        /*0444*/ 	.word	0x00000000
        /*0448*/ 	.word	0x00000090
        /*044c*/ 	.short	0x010a
        /*044e*/ 	.byte	0xff
	.zero		1


	//   ....[54]....
        /*0450*/ 	.word	0x00002a70
        /*0454*/ 	.word	0x00000000
        /*0458*/ 	.word	0x00000000
        /*045c*/ 	.short	0x0101
        /*045e*/ 	.byte	0xff
	.zero		1


	//   ....[55]....
        /*0460*/ 	.word	0x00002b00
        /*0464*/ 	.word	0x000000ff
        /*0468*/ 	.word	0x000000a0
        /*046c*/ 	.short	0x0106
        /*046e*/ 	.byte	0x05
	.zero		1


	//   ....[56]....
        /*0470*/ 	.word	0x00002b20
        /*0474*/ 	.word	0x000000ff
        /*0478*/ 	.word	0x000000a0
        /*047c*/ 	.short	0x010a
        /*047e*/ 	.byte	0x05
	.zero		1


	//   ....[57]....
        /*0480*/ 	.word	0x00002bb0
        /*0484*/ 	.word	0x000000ff
        /*0488*/ 	.word	0x000000a0
        /*048c*/ 	.short	0x0106
        /*048e*/ 	.byte	0x04
	.zero		1


	//   ....[58]....
        /*0490*/ 	.word	0x00002bf0
        /*0494*/ 	.word	0x00000000
        /*0498*/ 	.word	0x000000a0
        /*049c*/ 	.short	0x010a
        /*049e*/ 	.byte	0xff
	.zero		1


	//   ....[59]....
        /*04a0*/ 	.word	0x000031b0
        /*04a4*/ 	.word	0x00000000
        /*04a8*/ 	.word	0x00000090
        /*04ac*/ 	.short	0x010a
        /*04ae*/ 	.byte	0xff
	.zero		1


	//   ....[60]....
        /*04b0*/ 	.word	0x000032c0
        /*04b4*/ 	.word	0x00000003
        /*04b8*/ 	.word	0x00000000
        /*04bc*/ 	.short	0x0101
        /*04be*/ 	.byte	0xff
	.zero		1


	//   ....[61]....
        /*04c0*/ 	.word	0x000032d0
        /*04c4*/ 	.word	0x000000ff
        /*04c8*/ 	.word	0x00000000
        /*04cc*/ 	.short	0x010a
        /*04ce*/ 	.byte	0x07
	.zero		1


	//   ....[62]....
        /*04d0*/ 	.word	0x00003350
        /*04d4*/ 	.word	0x000000ff
        /*04d8*/ 	.word	0x000000d0
        /*04dc*/ 	.short	0x010a
        /*04de*/ 	.byte	0x06
	.zero		1


	//   ....[63]....
        /*04e0*/ 	.word	0x00003420
        /*04e4*/ 	.word	0x000000ff
        /*04e8*/ 	.word	0x00000000
        /*04ec*/ 	.short	0x010a
        /*04ee*/ 	.byte	0x0b
	.zero		1


	//   ....[64]....
        /*04f0*/ 	.word	0x00003550
        /*04f4*/ 	.word	0x000000ff
        /*04f8*/ 	.word	0x00000000
        /*04fc*/ 	.short	0x010a
        /*04fe*/ 	.byte	0x22
	.zero		1


	//   ....[65]....
        /*0500*/ 	.word	0x00003930
        /*0504*/ 	.word	0x000000ff
        /*0508*/ 	.word	0x00000000
        /*050c*/ 	.short	0x010a
        /*050e*/ 	.byte	0x06
	.zero		1


	//   ....[66]....
        /*0510*/ 	.word	0x000039c0
        /*0514*/ 	.word	0x000000ff
        /*0518*/ 	.word	0x00000000
        /*051c*/ 	.short	0x010a
        /*051e*/ 	.byte	0x06
	.zero		1


	//   ....[67]....
        /*0520*/ 	.word	0x00003a50
        /*0524*/ 	.word	0x000000ff
        /*0528*/ 	.word	0x00000000
        /*052c*/ 	.short	0x010a
        /*052e*/ 	.byte	0x06
	.zero		1


	//   ....[68]....
        /*0530*/ 	.word	0x00003ae0
        /*0534*/ 	.word	0x000000ff
        /*0538*/ 	.word	0x00000000
        /*053c*/ 	.short	0x010a
        /*053e*/ 	.byte	0x07
	.zero		1


	//   ....[69]....
        /*0540*/ 	.word	0x00003f10
        /*0544*/ 	.word	0x00000000
        /*0548*/ 	.word	0x00000090
        /*054c*/ 	.short	0x010a
        /*054e*/ 	.byte	0xff
	.zero		1


	//   ....[70]....
        /*0550*/ 	.word	0x00003fd0
        /*0554*/ 	.word	0x00000000
        /*0558*/ 	.word	0x00000000
        /*055c*/ 	.short	0x0101
        /*055e*/ 	.byte	0xff
	.zero		1


	//   ....[71]....
        /*0560*/ 	.word	0x000042f0
        /*0564*/ 	.word	0x000000ff
        /*0568*/ 	.word	0x00000088
        /*056c*/ 	.short	0x010a
        /*056e*/ 	.byte	0x07
	.zero		1


	//   ....[72]....
        /*0570*/ 	.word	0x00004510
        /*0574*/ 	.word	0x000000ff
        /*0578*/ 	.word	0x00000068
        /*057c*/ 	.short	0x010a
        /*057e*/ 	.byte	0x0f
	.zero		1


	//   ....[73]....
        /*0580*/ 	.word	0x00004710
        /*0584*/ 	.word	0x000000ff
        /*0588*/ 	.word	0x00000050
        /*058c*/ 	.short	0x010b
        /*058e*/ 	.byte	0x0f
	.zero		1


	//   ....[74]....
        /*0590*/ 	.word	0x00004760
        /*0594*/ 	.word	0x000000ff
        /*0598*/ 	.word	0x00000000
        /*059c*/ 	.short	0x0101
        /*059e*/ 	.byte	0x10
	.zero		1


	//   ....[75]....
        /*05a0*/ 	.word	0x000047a0
        /*05a4*/ 	.word	0x000000ff
        /*05a8*/ 	.word	0x00000068
        /*05ac*/ 	.short	0x010a
        /*05ae*/ 	.byte	0x0d
	.zero		1


	//   ....[76]....
        /*05b0*/ 	.word	0x000049e0
        /*05b4*/ 	.word	0x000000ff
        /*05b8*/ 	.word	0x00000050
        /*05bc*/ 	.short	0x010b
        /*05be*/ 	.byte	0x0d
	.zero		1


	//   ....[77]....
        /*05c0*/ 	.word	0x00004a50
        /*05c4*/ 	.word	0x000000ff
        /*05c8*/ 	.word	0x00000000
        /*05cc*/ 	.short	0x0101
        /*05ce*/ 	.byte	0x0f
	.zero		1


	//   ....[78]....
        /*05d0*/ 	.word	0x00004aa0
        /*05d4*/ 	.word	0x000000ff
        /*05d8*/ 	.word	0x00000000
        /*05dc*/ 	.short	0x010a
        /*05de*/ 	.byte	0x04
	.zero		1


	//   ....[79]....
        /*05e0*/ 	.word	0x00004b30
        /*05e4*/ 	.word	0x000000ff
        /*05e8*/ 	.word	0x00000000
        /*05ec*/ 	.short	0x010a
        /*05ee*/ 	.byte	0x04
	.zero		1


	//   ....[80]....
        /*05f0*/ 	.word	0x00004bd0
        /*05f4*/ 	.word	0x00000000
        /*05f8*/ 	.word	0x00000000
        /*05fc*/ 	.short	0x010a
        /*05fe*/ 	.byte	0xff
	.zero		1


	//   ....[81]....
        /*0600*/ 	.word	0x00004f40
        /*0604*/ 	.word	0x00000000
        /*0608*/ 	.word	0x00000090
        /*060c*/ 	.short	0x010a
        /*060e*/ 	.byte	0xff
	.zero		1


	//   ....[82]....
        /*0610*/ 	.word	0x00005050
        /*0614*/ 	.word	0x00000000
        /*0618*/ 	.word	0x00000000
        /*061c*/ 	.short	0x0101
        /*061e*/ 	.byte	0xff
	.zero		1


	//   ....[83]....
        /*0620*/ 	.word	0x00005a60
        /*0624*/ 	.word	0x00000002
        /*0628*/ 	.word	0x00000050
        /*062c*/ 	.short	0x010a
        /*062e*/ 	.byte	0xff
	.zero		1


	//   ....[84]....
        /*0630*/ 	.word	0x00005aa0
        /*0634*/ 	.word	0x0000002c
        /*0638*/ 	.word	0x000000b0
        /*063c*/ 	.short	0x010a
        /*063e*/ 	.byte	0xff
	.zero		1


	//   ....[85]....
        /*0640*/ 	.word	0x00005b90
        /*0644*/ 	.word	0x00000002
        /*0648*/ 	.word	0x00000050
        /*064c*/ 	.short	0x010a
        /*064e*/ 	.byte	0xff
	.zero		1


	//   ....[86]....
        /*0650*/ 	.word	0x00005d20
        /*0654*/ 	.word	0x0000002c
        /*0658*/ 	.word	0x000000b0
        /*065c*/ 	.short	0x010a
        /*065e*/ 	.byte	0xff
	.zero		1


	//   ....[87]....
        /*0660*/ 	.word	0x000064e0
        /*0664*/ 	.word	0x00000000
        /*0668*/ 	.word	0x00000000
        /*066c*/ 	.short	0x0101
        /*066e*/ 	.byte	0xff
	.zero		1


	//   ....[88]....
        /*0670*/ 	.word	0x000064f0
        /*0674*/ 	.word	0x00000002
        /*0678*/ 	.word	0x00000050
        /*067c*/ 	.short	0x010a
        /*067e*/ 	.byte	0xff
	.zero		1


	//   ....[89]....
        /*0680*/ 	.word	0x000065b0
        /*0684*/ 	.word	0x00000002
        /*0688*/ 	.word	0x00000050
        /*068c*/ 	.short	0x010a
        /*068e*/ 	.byte	0xff
	.zero		1


	//   ....[90]....
        /*0690*/ 	.word	0x00006910
        /*0694*/ 	.word	0x000000ff
        /*0698*/ 	.word	0x00000000
        /*069c*/ 	.short	0x0101
        /*069e*/ 	.byte	0x05
	.zero		1


	//   ....[91]....
        /*06a0*/ 	.word	0x00006ea0
        /*06a4*/ 	.word	0x00000000
        /*06a8*/ 	.word	0x00000000
        /*06ac*/ 	.short	0x0101
        /*06ae*/ 	.byte	0xff
	.zero		1


	//   ....[92]....
        /*06b0*/ 	.word	0x00007110
        /*06b4*/ 	.word	0x000000ff
        /*06b8*/ 	.word	0x00000000
        /*06bc*/ 	.short	0x0101
        /*06be*/ 	.byte	0x04
	.zero		1


	//   ....[93]....
        /*06c0*/ 	.word	0x00007130
        /*06c4*/ 	.word	0x00000002
        /*06c8*/ 	.word	0x00000100
        /*06cc*/ 	.short	0x010a
        /*06ce*/ 	.byte	0xff
	.zero		1


	//   ....[94]....
        /*06d0*/ 	.word	0x00007190
        /*06d4*/ 	.word	0x00000002
        /*06d8*/ 	.word	0x00000028
        /*06dc*/ 	.short	0x010a
        /*06de*/ 	.byte	0xff
	.zero		1


	//   ....[95]....
        /*06e0*/ 	.word	0x000071f0
        /*06e4*/ 	.word	0x00000002
        /*06e8*/ 	.word	0x00000028
        /*06ec*/ 	.short	0x010a
        /*06ee*/ 	.byte	0xff
	.zero		1


	//   ....[96]....
        /*06f0*/ 	.word	0x00007240
        /*06f4*/ 	.word	0x00000002
        /*06f8*/ 	.word	0x00000090
        /*06fc*/ 	.short	0x010a
        /*06fe*/ 	.byte	0xff
	.zero		1


	//   ....[97]....
        /*0700*/ 	.word	0x000072a0
        /*0704*/ 	.word	0x00000000
        /*0708*/ 	.word	0x00000000
        /*070c*/ 	.short	0x010a
        /*070e*/ 	.byte	0xff
	.zero		1


	//   ....[98]....
        /*0710*/ 	.word	0x00007300
        /*0714*/ 	.word	0x00000000
        /*0718*/ 	.word	0x00000000
        /*071c*/ 	.short	0x010a
        /*071e*/ 	.byte	0xff
	.zero		1


	//   ....[99]....
        /*0720*/ 	.word	0x00007360
        /*0724*/ 	.word	0x00000000
        /*0728*/ 	.word	0x00000000
        /*072c*/ 	.short	0x010a
        /*072e*/ 	.byte	0xff
	.zero		1


	//   ....[100]....
        /*0730*/ 	.word	0x000073c0
        /*0734*/ 	.word	0x00000000
        /*0738*/ 	.word	0x00000000
        /*073c*/ 	.short	0x010a
        /*073e*/ 	.byte	0xff
	.zero		1


	//   ....[101]....
        /*0740*/ 	.word	0x00007410
        /*0744*/ 	.word	0x00000000
        /*0748*/ 	.word	0x000000f0
        /*074c*/ 	.short	0x010a
        /*074e*/ 	.byte	0xff
	.zero		1


	//   ....[102]....
        /*0750*/ 	.word	0x00007470
        /*0754*/ 	.word	0x00000000
        /*0758*/ 	.word	0x000000a0
        /*075c*/ 	.short	0x010a
        /*075e*/ 	.byte	0xff
	.zero		1


	//   ....[103]....
        /*0760*/ 	.word	0x000074c0
        /*0764*/ 	.word	0x00000000
        /*0768*/ 	.word	0x00000090
        /*076c*/ 	.short	0x010a
        /*076e*/ 	.byte	0xff
	.zero		1


	//   ....[104]....
        /*0770*/ 	.word	0x00007520
        /*0774*/ 	.word	0x00000000
        /*0778*/ 	.word	0x000000a0
        /*077c*/ 	.short	0x010a
        /*077e*/ 	.byte	0xff
	.zero		1


	//   ....[105]....
        /*0780*/ 	.word	0x00007570
        /*0784*/ 	.word	0x00000000
        /*0788*/ 	.word	0x00000090
        /*078c*/ 	.short	0x010a
        /*078e*/ 	.byte	0xff
	.zero		1


	//   ....[106]....
        /*0790*/ 	.word	0x000075d0
        /*0794*/ 	.word	0x00000002
        /*0798*/ 	.word	0x000000d0
        /*079c*/ 	.short	0x010a
        /*079e*/ 	.byte	0xff
	.zero		1


	//   ....[107]....
        /*07a0*/ 	.word	0x00007630
        /*07a4*/ 	.word	0x00000000
        /*07a8*/ 	.word	0x00000000
        /*07ac*/ 	.short	0x010a
        /*07ae*/ 	.byte	0xff
	.zero		1


	//   ....[108]....
        /*07b0*/ 	.word	0x00007690
        /*07b4*/ 	.word	0x00000000
        /*07b8*/ 	.word	0x00000000
        /*07bc*/ 	.short	0x010a
        /*07be*/ 	.byte	0xff
	.zero		1


	//   ....[109]....
        /*07c0*/ 	.word	0x000076f0
        /*07c4*/ 	.word	0x00000000
        /*07c8*/ 	.word	0x00000000
        /*07cc*/ 	.short	0x010a
        /*07ce*/ 	.byte	0xff
	.zero		1


	//   ....[110]....
        /*07d0*/ 	.word	0x00007750
        /*07d4*/ 	.word	0x00000000
        /*07d8*/ 	.word	0x00000000
        /*07dc*/ 	.short	0x010a
        /*07de*/ 	.byte	0xff
	.zero		1


	//   ....[111]....
        /*07e0*/ 	.word	0x000077b0
        /*07e4*/ 	.word	0x00000000
        /*07e8*/ 	.word	0x00000000
        /*07ec*/ 	.short	0x010a
        /*07ee*/ 	.byte	0xff
	.zero		1


	//   ....[112]....
        /*07f0*/ 	.word	0x00007800
        /*07f4*/ 	.word	0x00000000
        /*07f8*/ 	.word	0x00000090
        /*07fc*/ 	.short	0x010a
        /*07fe*/ 	.byte	0xff
	.zero		1


	//   ....[113]....
        /*0800*/ 	.word	0x00007860
        /*0804*/ 	.word	0x00000000
        /*0808*/ 	.word	0x00000088
        /*080c*/ 	.short	0x010a
        /*080e*/ 	.byte	0xff
	.zero		1


	//   ....[114]....
        /*0810*/ 	.word	0x000078c0
        /*0814*/ 	.word	0x00000000
        /*0818*/ 	.word	0x00000068
        /*081c*/ 	.short	0x010a
        /*081e*/ 	.byte	0xff
	.zero		1


	//   ....[115]....
        /*0820*/ 	.word	0x00007920
        /*0824*/ 	.word	0x00000000
        /*0828*/ 	.word	0x00000068
        /*082c*/ 	.short	0x010a
        /*082e*/ 	.byte	0xff
	.zero		1


	//   ....[116]....
        /*0830*/ 	.word	0x00007980
        /*0834*/ 	.word	0x00000000
        /*0838*/ 	.word	0x00000000
        /*083c*/ 	.short	0x010a
        /*083e*/ 	.byte	0xff
	.zero		1


	//   ....[117]....
        /*0840*/ 	.word	0x000079e0
        /*0844*/ 	.word	0x00000000
        /*0848*/ 	.word	0x00000000
        /*084c*/ 	.short	0x010a
        /*084e*/ 	.byte	0xff
	.zero		1


	//   ....[118]....
        /*0850*/ 	.word	0x00007a30
        /*0854*/ 	.word	0x00000000
        /*0858*/ 	.word	0x00000090
        /*085c*/ 	.short	0x010a
        /*085e*/ 	.byte	0xff
	.zero		1


	//   ....[119]....
        /*0860*/ 	.word	0x00007a80
        /*0864*/ 	.word	0x00000002
        /*0868*/ 	.word	0x00000050
        /*086c*/ 	.short	0x010a
        /*086e*/ 	.byte	0xff
	.zero		1


	//   ....[120]....
        /*0870*/ 	.word	0x00007ad0
        /*0874*/ 	.word	0x0000002c
        /*0878*/ 	.word	0x000000b0
        /*087c*/ 	.short	0x010a
        /*087e*/ 	.byte	0xff
	.zero		1


	//   ....[121]....
        /*0880*/ 	.word	0x00007b20
        /*0884*/ 	.word	0x00000002
        /*0888*/ 	.word	0x00000050
        /*088c*/ 	.short	0x010a
        /*088e*/ 	.byte	0xff
	.zero		1


	//----- nvinfo : EIATTR_NUM_MBARRIERS
	.align		4
.L_47:
        /*0890*/ 	.byte	0x03, 0x38
        /*0892*/ 	.short	0x0022


	//----- nvinfo : EIATTR_EXIT_INSTR_OFFSETS
	.align		4
        /*0894*/ 	.byte	0x04, 0x1c
        /*0896*/ 	.short	(.L_49 - .L_48)


	//   ....[0]....
.L_48:
        /*0898*/ 	.word	0x000026d0


	//   ....[1]....
        /*089c*/ 	.word	0x00002bc0


	//   ....[2]....
        /*08a0*/ 	.word	0x00002c20


	//   ....[3]....
        /*08a4*/ 	.word	0x00003d40


	//   ....[4]....
        /*08a8*/ 	.word	0x00004c00


	//   ....[5]....
        /*08ac*/ 	.word	0x00004c40


	//   ....[6]....
        /*08b0*/ 	.word	0x00007000


	//   ....[7]....
        /*08b4*/ 	.word	0x00007080


	//   ....[8]....
        /*08b8*/ 	.word	0x000070b0


	//   ....[9]....
        /*08bc*/ 	.word	0x00007120


	//----- nvinfo : EIATTR_MAX_THREADS
	.align		4
.L_49:
        /*08c0*/ 	.byte	0x04, 0x05
        /*08c2*/ 	.short	(.L_51 - .L_50)
.L_50:
        /*08c4*/ 	.word	0x00000100
        /*08c8*/ 	.word	0x00000001
        /*08cc*/ 	.word	0x00000001


	//----- nvinfo : EIATTR_CRS_STACK_SIZE
	.align		4
.L_51:
        /*08d0*/ 	.byte	0x04, 0x1e
        /*08d2*/ 	.short	(.L_53 - .L_52)
.L_52:
        /*08d4*/ 	.word	0x00000000


	//----- nvinfo : EIATTR_CBANK_PARAM_SIZE
	.align		4
.L_53:
        /*08d8*/ 	.byte	0x03, 0x19
        /*08da*/ 	.short	0x0800


	//----- nvinfo : EIATTR_PARAM_CBANK
	.align		4
        /*08dc*/ 	.byte	0x04, 0x0a
        /*08de*/ 	.short	(.L_55 - .L_54)
	.align		4
.L_54:
        /*08e0*/ 	.word	index@(.nv.constant0._ZN7cutlass13device_kernelINS_4gemm6kernel13GemmUniversalIN4cute5tupleIJiiiiEEENS1_10collective13CollectiveMmaINS1_35MainloopSm100TmaUmmaWarpSpecializedILi5ELi2ELi4ENS5_IJNS4_1CILi1EEESB_SB_EEEEENS5_IJNSA_ILi64EEESE_NSA_ILi128EEEEEENS_10bfloat16_tENS5_IJlSB_lEEESH_SI_NS4_8TiledMMAINS4_8MMA_AtomIJNS4_20SM100_MMA_F16BF16_SSISH_SH_fLi64ELi64ELNS4_4UMMA5MajorE0ELSN_0ELNSM_7ScaleInE0ELSO_0EEEEEENS4_6LayoutISC_NS5_IJNSA_ILi0EEESS_SS_EEEEENS5_IJNS4_10UnderscoreESV_SV_EEEEENS4_13SM90_TMA_LOADENS4_14ComposedLayoutINS4_7SwizzleILi3ELi4ELi3EEENS4_18smem_ptr_flag_bitsILi16EEENSR_INS5_IJNSA_ILi8EEESE_EEENS5_IJSE_SB_EEEEEEEvNS4_8identityESY_S18_vS19_EENS_8epilogue10collective18CollectiveEpilogueINS1B_23Sm100TmaWarpSpecializedILi3ELi2ELi16ELb1ELb0EEEJSG_NS5_IJNSR_ISE_SB_EENSR_INSA_ILi32EEESB_EEEEESH_SI_SH_SI_NS1B_6fusion15FusionCallbacksIS1F_NS1K_17LinearCombinationISH_fSH_fLNS_15FloatRoundStyleE2EEESG_S1J_JEEENS4_5SM1004TMEM4LOAD26SM100_TMEM_LOAD_16dp256b4xESY_NSZ_INS10_ILi2ELi4ELi3EEES13_NSR_INS5_IJS14_S1H_EEENS5_IJS1H_SB_EEEEEEENS4_17SM75_U32x4_LDSM_NENS4_14SM90_TMA_STOREES1Y_NS4_17SM90_U32x4_STSM_NENS4_39AutoVectorizingCopyWithAssumedAlignmentILi128EEEEEEvvEEEEvNT_6ParamsE)
        /*08e4*/ 	.short	0x0380
        /*08e6*/ 	.short	0x0800


	//----- nvinfo : EIATTR_SW_WAR
	.align		4
.L_55:
        /*08e8*/ 	.byte	0x04, 0x36
        /*08ea*/ 	.short	(.L_57 - .L_56)
.L_56:
        /*08ec*/ 	.word	0x00000008
.L_57:


//--------------------- .nv.callgraph             --------------------------
	.section	.nv.callgraph,"",@"SHT_CUDA_CALLGRAPH"
	.align	4
	.sectionentsize	8
	.align		4
        /*0000*/ 	.word	0x00000000
	.align		4
        /*0004*/ 	.word	0xffffffff
	.align		4
        /*0008*/ 	.word	index@(_ZN7cutlass13device_kernelINS_4gemm6kernel13GemmUniversalIN4cute5tupleIJiiiiEEENS1_10collective13CollectiveMmaINS1_35MainloopSm100TmaUmmaWarpSpecializedILi5ELi2ELi4ENS5_IJNS4_1CILi1EEESB_SB_EEEEENS5_IJNSA_ILi64EEESE_NSA_ILi128EEEEEENS_10bfloat16_tENS5_IJlSB_lEEESH_SI_NS4_8TiledMMAINS4_8MMA_AtomIJNS4_20SM100_MMA_F16BF16_SSISH_SH_fLi64ELi64ELNS4_4UMMA5MajorE0ELSN_0ELNSM_7ScaleInE0ELSO_0EEEEEENS4_6LayoutISC_NS5_IJNSA_ILi0EEESS_SS_EEEEENS5_IJNS4_10UnderscoreESV_SV_EEEEENS4_13SM90_TMA_LOADENS4_14ComposedLayoutINS4_7SwizzleILi3ELi4ELi3EEENS4_18smem_ptr_flag_bitsILi16EEENSR_INS5_IJNSA_ILi8EEESE_EEENS5_IJSE_SB_EEEEEEEvNS4_8identityESY_S18_vS19_EENS_8epilogue10collective18CollectiveEpilogueINS1B_23Sm100TmaWarpSpecializedILi3ELi2ELi16ELb1ELb0EEEJSG_NS5_IJNSR_ISE_SB_EENSR_INSA_ILi32EEESB_EEEEESH_SI_SH_SI_NS1B_6fusion15FusionCallbacksIS1F_NS1K_17LinearCombinationISH_fSH_fLNS_15FloatRoundStyleE2EEESG_S1J_JEEENS4_5SM1004TMEM4LOAD26SM100_TMEM_LOAD_16dp256b4xESY_NSZ_INS10_ILi2ELi4ELi3EEES13_NSR_INS5_IJS14_S1H_EEENS5_IJS1H_SB_EEEEEEENS4_17SM75_U32x4_LDSM_NENS4_14SM90_TMA_STOREES1Y_NS4_17SM90_U32x4_STSM_NENS4_39AutoVectorizingCopyWithAssumedAlignmentILi128EEEEEEvvEEEEvNT_6ParamsE)
	.align		4
        /*000c*/ 	.word	index@(__assertfail)
	.align		4
        /*0010*/ 	.word	0x00000000
	.align		4
        /*0014*/ 	.word	0xfffffffe
	.align		4
        /*0018*/ 	.word	0x00000000
	.align		4
        /*001c*/ 	.word	0xfffffffd
	.align		4
        /*0020*/ 	.word	0x00000000
	.align		4
        /*0024*/ 	.word	0xfffffffc


//--------------------- .nv.constant4             --------------------------
	.section	.nv.constant4,"a",@progbits
	.align	8
	.align		8
.nv.constant4:
        /*0000*/ 	.dword	__assertfail
	.align		8
        /*0008*/ 	.dword	__unnamed_1
	.align		8
        /*0010*/ 	.dword	__unnamed_2
	.align		8
        /*0018*/ 	.dword	_ZN39_INTERNAL_11c229c7_4_k_cu_eff225e8_68054cuda3std3__45__cpo5beginE
	.align		8
        /*0020*/ 	.dword	_ZN39_INTERNAL_11c229c7_4_k_cu_eff225e8_68054cuda3std3__45__cpo3endE
	.align		8
        /*0028*/ 	.dword	_ZN39_INTERNAL_11c229c7_4_k_cu_eff225e8_68054cuda3std3__45__cpo6cbeginE
	.align		8
        /*0030*/ 	.dword	_ZN39_INTERNAL_11c229c7_4_k_cu_eff225e8_68054cuda3std3__45__cpo4cendE
	.align		8
        /*0038*/ 	.dword	_ZN39_INTERNAL_11c229c7_4_k_cu_eff225e8_68054cuda3std3__441_GLOBAL__N__11c229c7_4_k_cu_eff225e8_68056ignoreE
	.align		8
        /*0040*/ 	.dword	_ZN39_INTERNAL_11c229c7_4_k_cu_eff225e8_68054cuda3std3__419piecewise_constructE
	.align		8
        /*0048*/ 	.dword	_ZN39_INTERNAL_11c229c7_4_k_cu_eff225e8_68054cuda3std3__48in_placeE
	.align		8
        /*0050*/ 	.dword	_ZN39_INTERNAL_11c229c7_4_k_cu_eff225e8_68054cuda3std6ranges3__45__cpo4swapE
	.align		8
        /*0058*/ 	.dword	_ZN39_INTERNAL_11c229c7_4_k_cu_eff225e8_68054cuda3std6ranges3__45__cpo9iter_moveE
	.align		8
        /*0060*/ 	.dword	_ZN39_INTERNAL_11c229c7_4_k_cu_eff225e8_68054cute7productE
	.align		8
        /*0068*/ 	.dword	_ZN39_INTERNAL_11c229c7_4_k_cu_eff225e8_68054cute1_E
	.align		8
        /*0070*/ 	.dword	$str$25
	.align		8
        /*0078*/ 	.dword	$str$26
	.align		8
        /*0080*/ 	.dword	$str$27
	.align		8
        /*0088*/ 	.dword	$str$28


//--------------------- .text._ZN7cutlass13device_kernelINS_4gemm6kernel13GemmUniversalIN4cute5tupleIJiiiiEEENS1_10collective13CollectiveMmaINS1_35MainloopSm100TmaUmmaWarpSpecializedILi5ELi2ELi4ENS5_IJNS4_1CILi1EEESB_SB_EEEEENS5_IJNSA_ILi64EEESE_NSA_ILi128EEEEEENS_10bfloat16_tENS5_IJlSB_lEEESH_SI_NS4_8TiledMMAINS4_8MMA_AtomIJNS4_20SM100_MMA_F16BF16_SSISH_SH_fLi64ELi64ELNS4_4UMMA5MajorE0ELSN_0ELNSM_7ScaleInE0ELSO_0EEEEEENS4_6LayoutISC_NS5_IJNSA_ILi0EEESS_SS_EEEEENS5_IJNS4_10UnderscoreESV_SV_EEEEENS4_13SM90_TMA_LOADENS4_14ComposedLayoutINS4_7SwizzleILi3ELi4ELi3EEENS4_18smem_ptr_flag_bitsILi16EEENSR_INS5_IJNSA_ILi8EEESE_EEENS5_IJSE_SB_EEEEEEEvNS4_8identityESY_S18_vS19_EENS_8epilogue10collective18CollectiveEpilogueINS1B_23Sm100TmaWarpSpecializedILi3ELi2ELi16ELb1ELb0EEEJSG_NS5_IJNSR_ISE_SB_EENSR_INSA_ILi32EEESB_EEEEESH_SI_SH_SI_NS1B_6fusion15FusionCallbacksIS1F_NS1K_17LinearCombinationISH_fSH_fLNS_15FloatRoundStyleE2EEESG_S1J_JEEENS4_5SM1004TMEM4LOAD26SM100_TMEM_LOAD_16dp256b4xESY_NSZ_INS10_ILi2ELi4ELi3EEES13_NSR_INS5_IJS14_S1H_EEENS5_IJS1H_SB_EEEEEEENS4_17SM75_U32x4_LDSM_NENS4_14SM90_TMA_STOREES1Y_NS4_17SM90_U32x4_STSM_NENS4_39AutoVectorizingCopyWithAssumedAlignmentILi128EEEEEEvvEEEEvNT_6ParamsE --------------------------
	.section	.text._ZN7cutlass13device_kernelINS_4gemm6kernel13GemmUniversalIN4cute5tupleIJiiiiEEENS1_10collective13CollectiveMmaINS1_35MainloopSm100TmaUmmaWarpSpecializedILi5ELi2ELi4ENS5_IJNS4_1CILi1EEESB_SB_EEEEENS5_IJNSA_ILi64EEESE_NSA_ILi128EEEEEENS_10bfloat16_tENS5_IJlSB_lEEESH_SI_NS4_8TiledMMAINS4_8MMA_AtomIJNS4_20SM100_MMA_F16BF16_SSISH_SH_fLi64ELi64ELNS4_4UMMA5MajorE0ELSN_0ELNSM_7ScaleInE0ELSO_0EEEEEENS4_6LayoutISC_NS5_IJNSA_ILi0EEESS_SS_EEEEENS5_IJNS4_10UnderscoreESV_SV_EEEEENS4_13SM90_TMA_LOADENS4_14ComposedLayoutINS4_7SwizzleILi3ELi4ELi3EEENS4_18smem_ptr_flag_bitsILi16EEENSR_INS5_IJNSA_ILi8EEESE_EEENS5_IJSE_SB_EEEEEEEvNS4_8identityESY_S18_vS19_EENS_8epilogue10collective18CollectiveEpilogueINS1B_23Sm100TmaWarpSpecializedILi3ELi2ELi16ELb1ELb0EEEJSG_NS5_IJNSR_ISE_SB_EENSR_INSA_ILi32EEESB_EEEEESH_SI_SH_SI_NS1B_6fusion15FusionCallbacksIS1F_NS1K_17LinearCombinationISH_fSH_fLNS_15FloatRoundStyleE2EEESG_S1J_JEEENS4_5SM1004TMEM4LOAD26SM100_TMEM_LOAD_16dp256b4xESY_NSZ_INS10_ILi2ELi4ELi3EEES13_NSR_INS5_IJS14_S1H_EEENS5_IJS1H_SB_EEEEEEENS4_17SM75_U32x4_LDSM_NENS4_14SM90_TMA_STOREES1Y_NS4_17SM90_U32x4_STSM_NENS4_39AutoVectorizingCopyWithAssumedAlignmentILi128EEEEEEvvEEEEvNT_6ParamsE,"ax",@progbits
	.align	128
.text._ZN7cutlass13device_kernelINS_4gemm6kernel13GemmUniversalIN4cute5tupleIJiiiiEEENS1_10collective13CollectiveMmaINS1_35MainloopSm100TmaUmmaWarpSpecializedILi5ELi2ELi4ENS5_IJNS4_1CILi1EEESB_SB_EEEEENS5_IJNSA_ILi64EEESE_NSA_ILi128EEEEEENS_10bfloat16_tENS5_IJlSB_lEEESH_SI_NS4_8TiledMMAINS4_8MMA_AtomIJNS4_20SM100_MMA_F16BF16_SSISH_SH_fLi64ELi64ELNS4_4UMMA5MajorE0ELSN_0ELNSM_7ScaleInE0ELSO_0EEEEEENS4_6LayoutISC_NS5_IJNSA_ILi0EEESS_SS_EEEEENS5_IJNS4_10UnderscoreESV_SV_EEEEENS4_13SM90_TMA_LOADENS4_14ComposedLayoutINS4_7SwizzleILi3ELi4ELi3EEENS4_18smem_ptr_flag_bitsILi16EEENSR_INS5_IJNSA_ILi8EEESE_EEENS5_IJSE_SB_EEEEEEEvNS4_8identityESY_S18_vS19_EENS_8epilogue10collective18CollectiveEpilogueINS1B_23Sm100TmaWarpSpecializedILi3ELi2ELi16ELb1ELb0EEEJSG_NS5_IJNSR_ISE_SB_EENSR_INSA_ILi32EEESB_EEEEESH_SI_SH_SI_NS1B_6fusion15FusionCallbacksIS1F_NS1K_17LinearCombinationISH_fSH_fLNS_15FloatRoundStyleE2EEESG_S1J_JEEENS4_5SM1004TMEM4LOAD26SM100_TMEM_LOAD_16dp256b4xESY_NSZ_INS10_ILi2ELi4ELi3EEES13_NSR_INS5_IJS14_S1H_EEENS5_IJS1H_SB_EEEEEEENS4_17SM75_U32x4_LDSM_NENS4_14SM90_TMA_STOREES1Y_NS4_17SM90_U32x4_STSM_NENS4_39AutoVectorizingCopyWithAssumedAlignmentILi128EEEEEEvvEEEEvNT_6ParamsE:
        .type           _ZN7cutlass13device_kernelINS_4gemm6kernel13GemmUniversalIN4cute5tupleIJiiiiEEENS1_10collective13CollectiveMmaINS1_35MainloopSm100TmaUmmaWarpSpecializedILi5ELi2ELi4ENS5_IJNS4_1CILi1EEESB_SB_EEEEENS5_IJNSA_ILi64EEESE_NSA_ILi128EEEEEENS_10bfloat16_tENS5_IJlSB_lEEESH_SI_NS4_8TiledMMAINS4_8MMA_AtomIJNS4_20SM100_MMA_F16BF16_SSISH_SH_fLi64ELi64ELNS4_4UMMA5MajorE0ELSN_0ELNSM_7ScaleInE0ELSO_0EEEEEENS4_6LayoutISC_NS5_IJNSA_ILi0EEESS_SS_EEEEENS5_IJNS4_10UnderscoreESV_SV_EEEEENS4_13SM90_TMA_LOADENS4_14ComposedLayoutINS4_7SwizzleILi3ELi4ELi3EEENS4_18smem_ptr_flag_bitsILi16EEENSR_INS5_IJNSA_ILi8EEESE_EEENS5_IJSE_SB_EEEEEEEvNS4_8identityESY_S18_vS19_EENS_8epilogue10collective18CollectiveEpilogueINS1B_23Sm100TmaWarpSpecializedILi3ELi2ELi16ELb1ELb0EEEJSG_NS5_IJNSR_ISE_SB_EENSR_INSA_ILi32EEESB_EEEEESH_SI_SH_SI_NS1B_6fusion15FusionCallbacksIS1F_NS1K_17LinearCombinationISH_fSH_fLNS_15FloatRoundStyleE2EEESG_S1J_JEEENS4_5SM1004TMEM4LOAD26SM100_TMEM_LOAD_16dp256b4xESY_NSZ_INS10_ILi2ELi4ELi3EEES13_NSR_INS5_IJS14_S1H_EEENS5_IJS1H_SB_EEEEEEENS4_17SM75_U32x4_LDSM_NENS4_14SM90_TMA_STOREES1Y_NS4_17SM90_U32x4_STSM_NENS4_39AutoVectorizingCopyWithAssumedAlignmentILi128EEEEEEvvEEEEvNT_6ParamsE,@function
        .size           _ZN7cutlass13device_kernelINS_4gemm6kernel13GemmUniversalIN4cute5tupleIJiiiiEEENS1_10collective13CollectiveMmaINS1_35MainloopSm100TmaUmmaWarpSpecializedILi5ELi2ELi4ENS5_IJNS4_1CILi1EEESB_SB_EEEEENS5_IJNSA_ILi64EEESE_NSA_ILi128EEEEEENS_10bfloat16_tENS5_IJlSB_lEEESH_SI_NS4_8TiledMMAINS4_8MMA_AtomIJNS4_20SM100_MMA_F16BF16_SSISH_SH_fLi64ELi64ELNS4_4UMMA5MajorE0ELSN_0ELNSM_7ScaleInE0ELSO_0EEEEEENS4_6LayoutISC_NS5_IJNSA_ILi0EEESS_SS_EEEEENS5_IJNS4_10UnderscoreESV_SV_EEEEENS4_13SM90_TMA_LOADENS4_14ComposedLayoutINS4_7SwizzleILi3ELi4ELi3EEENS4_18smem_ptr_flag_bitsILi16EEENSR_INS5_IJNSA_ILi8EEESE_EEENS5_IJSE_SB_EEEEEEEvNS4_8identityESY_S18_vS19_EENS_8epilogue10collective18CollectiveEpilogueINS1B_23Sm100TmaWarpSpecializedILi3ELi2ELi16ELb1ELb0EEEJSG_NS5_IJNSR_ISE_SB_EENSR_INSA_ILi32EEESB_EEEEESH_SI_SH_SI_NS1B_6fusion15FusionCallbacksIS1F_NS1K_17LinearCombinationISH_fSH_fLNS_15FloatRoundStyleE2EEESG_S1J_JEEENS4_5SM1004TMEM4LOAD26SM100_TMEM_LOAD_16dp256b4xESY_NSZ_INS10_ILi2ELi4ELi3EEES13_NSR_INS5_IJS14_S1H_EEENS5_IJS1H_SB_EEEEEEENS4_17SM75_U32x4_LDSM_NENS4_14SM90_TMA_STOREES1Y_NS4_17SM90_U32x4_STSM_NENS4_39AutoVectorizingCopyWithAssumedAlignmentILi128EEEEEEvvEEEEvNT_6ParamsE,(.L_x_157 - _ZN7cutlass13device_kernelINS_4gemm6kernel13GemmUniversalIN4cute5tupleIJiiiiEEENS1_10collective13CollectiveMmaINS1_35MainloopSm100TmaUmmaWarpSpecializedILi5ELi2ELi4ENS5_IJNS4_1CILi1EEESB_SB_EEEEENS5_IJNSA_ILi64EEESE_NSA_ILi128EEEEEENS_10bfloat16_tENS5_IJlSB_lEEESH_SI_NS4_8TiledMMAINS4_8MMA_AtomIJNS4_20SM100_MMA_F16BF16_SSISH_SH_fLi64ELi64ELNS4_4UMMA5MajorE0ELSN_0ELNSM_7ScaleInE0ELSO_0EEEEEENS4_6LayoutISC_NS5_IJNSA_ILi0EEESS_SS_EEEEENS5_IJNS4_10UnderscoreESV_SV_EEEEENS4_13SM90_TMA_LOADENS4_14ComposedLayoutINS4_7SwizzleILi3ELi4ELi3EEENS4_18smem_ptr_flag_bitsILi16EEENSR_INS5_IJNSA_ILi8EEESE_EEENS5_IJSE_SB_EEEEEEEvNS4_8identityESY_S18_vS19_EENS_8epilogue10collective18CollectiveEpilogueINS1B_23Sm100TmaWarpSpecializedILi3ELi2ELi16ELb1ELb0EEEJSG_NS5_IJNSR_ISE_SB_EENSR_INSA_ILi32EEESB_EEEEESH_SI_SH_SI_NS1B_6fusion15FusionCallbacksIS1F_NS1K_17LinearCombinationISH_fSH_fLNS_15FloatRoundStyleE2EEESG_S1J_JEEENS4_5SM1004TMEM4LOAD26SM100_TMEM_LOAD_16dp256b4xESY_NSZ_INS10_ILi2ELi4ELi3EEES13_NSR_INS5_IJS14_S1H_EEENS5_IJS1H_SB_EEEEEEENS4_17SM75_U32x4_LDSM_NENS4_14SM90_TMA_STOREES1Y_NS4_17SM90_U32x4_STSM_NENS4_39AutoVectorizingCopyWithAssumedAlignmentILi128EEEEEEvvEEEEvNT_6ParamsE)
        .other          _ZN7cutlass13device_kernelINS_4gemm6kernel13GemmUniversalIN4cute5tupleIJiiiiEEENS1_10collective13CollectiveMmaINS1_35MainloopSm100TmaUmmaWarpSpecializedILi5ELi2ELi4ENS5_IJNS4_1CILi1EEESB_SB_EEEEENS5_IJNSA_ILi64EEESE_NSA_ILi128EEEEEENS_10bfloat16_tENS5_IJlSB_lEEESH_SI_NS4_8TiledMMAINS4_8MMA_AtomIJNS4_20SM100_MMA_F16BF16_SSISH_SH_fLi64ELi64ELNS4_4UMMA5MajorE0ELSN_0ELNSM_7ScaleInE0ELSO_0EEEEEENS4_6LayoutISC_NS5_IJNSA_ILi0EEESS_SS_EEEEENS5_IJNS4_10UnderscoreESV_SV_EEEEENS4_13SM90_TMA_LOADENS4_14ComposedLayoutINS4_7SwizzleILi3ELi4ELi3EEENS4_18smem_ptr_flag_bitsILi16EEENSR_INS5_IJNSA_ILi8EEESE_EEENS5_IJSE_SB_EEEEEEEvNS4_8identityESY_S18_vS19_EENS_8epilogue10collective18CollectiveEpilogueINS1B_23Sm100TmaWarpSpecializedILi3ELi2ELi16ELb1ELb0EEEJSG_NS5_IJNSR_ISE_SB_EENSR_INSA_ILi32EEESB_EEEEESH_SI_SH_SI_NS1B_6fusion15FusionCallbacksIS1F_NS1K_17LinearCombinationISH_fSH_fLNS_15FloatRoundStyleE2EEESG_S1J_JEEENS4_5SM1004TMEM4LOAD26SM100_TMEM_LOAD_16dp256b4xESY_NSZ_INS10_ILi2ELi4ELi3EEES13_NSR_INS5_IJS14_S1H_EEENS5_IJS1H_SB_EEEEEEENS4_17SM75_U32x4_LDSM_NENS4_14SM90_TMA_STOREES1Y_NS4_17SM90_U32x4_STSM_NENS4_39AutoVectorizingCopyWithAssumedAlignmentILi128EEEEEEvvEEEEvNT_6ParamsE,@"STO_CUDA_ENTRY STV_DEFAULT"
_ZN7cutlass13device_kernelINS_4gemm6kernel13GemmUniversalIN4cute5tupleIJiiiiEEENS1_10collective13CollectiveMmaINS1_35MainloopSm100TmaUmmaWarpSpecializedILi5ELi2ELi4ENS5_IJNS4_1CILi1EEESB_SB_EEEEENS5_IJNSA_ILi64EEESE_NSA_ILi128EEEEEENS_10bfloat16_tENS5_IJlSB_lEEESH_SI_NS4_8TiledMMAINS4_8MMA_AtomIJNS4_20SM100_MMA_F16BF16_SSISH_SH_fLi64ELi64ELNS4_4UMMA5MajorE0ELSN_0ELNSM_7ScaleInE0ELSO_0EEEEEENS4_6LayoutISC_NS5_IJNSA_ILi0EEESS_SS_EEEEENS5_IJNS4_10UnderscoreESV_SV_EEEEENS4_13SM90_TMA_LOADENS4_14ComposedLayoutINS4_7SwizzleILi3ELi4ELi3EEENS4_18smem_ptr_flag_bitsILi16EEENSR_INS5_IJNSA_ILi8EEESE_EEENS5_IJSE_SB_EEEEEEEvNS4_8identityESY_S18_vS19_EENS_8epilogue10collective18CollectiveEpilogueINS1B_23Sm100TmaWarpSpecializedILi3ELi2ELi16ELb1ELb0EEEJSG_NS5_IJNSR_ISE_SB_EENSR_INSA_ILi32EEESB_EEEEESH_SI_SH_SI_NS1B_6fusion15FusionCallbacksIS1F_NS1K_17LinearCombinationISH_fSH_fLNS_15FloatRoundStyleE2EEESG_S1J_JEEENS4_5SM1004TMEM4LOAD26SM100_TMEM_LOAD_16dp256b4xESY_NSZ_INS10_ILi2ELi4ELi3EEES13_NSR_INS5_IJS14_S1H_EEENS5_IJS1H_SB_EEEEEEENS4_17SM75_U32x4_LDSM_NENS4_14SM90_TMA_STOREES1Y_NS4_17SM90_U32x4_STSM_NENS4_39AutoVectorizingCopyWithAssumedAlignmentILi128EEEEEEvvEEEEvNT_6ParamsE:
[----:B------:R-:W1:Y:S01]  /*0000*/  LDC R1, c[0x0][0x37c] ;  /* 0x0000df00ff017b82 */ /* 0x000e620000000800 */
[----:B------:R-:W2:Y:S01]  /*0010*/  S2R R70, SR_TID.X ;  /* 0x0000000000467919 */ /* 0x000ea20000002100 */
[----:B------:R-:W3:Y:S01]  /*0020*/  LDCU.64 UR4, c[0x0][0x890] ;  /* 0x00011200ff0477ac */ /* 0x000ee20008000a00 */
[----:B------:R-:W-:Y:S02]  /*0030*/  PRMT R60, RZ, 0x7610, R60 ;  /* 0x00007610ff3c7816 */ /* 0x000fe4000000003c */
[----:B------:R-:W-:Y:S01]  /*0040*/  ELECT P5, URZ, PT ;  /* 0x0000000000ff782f */ /* 0x000fe200038a0000 */
[----:B------:R-:W4:Y:S01]  /*0050*/  LDCU.64 UR46, c[0x0][0x358] ;  /* 0x00006b00ff2e77ac */ /* 0x000f220008000a00 */
[----:B---3--:R-:W-:-:S04]  /*0060*/  UISETP.NE.U32.AND UP0, UPT, UR4, URZ, UPT ;  /* 0x000000ff0400728c */ /* 0x008fc8000bf05070 */
[----:B------:R-:W-:Y:S01]  /*0070*/  UISETP.NE.AND.EX UP0, UPT, UR5, URZ, UPT, UP0 ;  /* 0x000000ff0500728c */ /* 0x000fe2000bf05300 */
[----:B--2---:R-:W-:-:S05]  /*0080*/  SHF.R.U32.HI R65, RZ, 0x5, R70 ;  /* 0x00000005ff417819 */ /* 0x004fca0000011646 */
[----:B------:R-:W2:Y:S02]  /*0090*/  SHFL.IDX PT, R0, R65, RZ, 0x1f ;  /* 0x00001fff41007589 */ /* 0x000ea400000e0000 */
[----:B--2---:R-:W-:Y:S01]  /*00a0*/  R2UR UR8, R0 ;  /* 0x00000000000872ca */ /* 0x004fe200000e0000 */
[----:B-1--4-:R-:W-:-:S14]  /*00b0*/  BRA.U UP0, `(.L_x_0) ;  /* 0x00000001002c7547 */ /* 0x012fdc000b800000 */
[----:B------:R-:W1:Y:S02]  /*00c0*/  LDCU.64 UR6, c[0x0][0x888] ;  /* 0x00011100ff0677ac */ /* 0x000e640008000a00 */
[----:B-1----:R-:W-:-:S04]  /*00d0*/  UISETP.NE.U32.AND UP0, UPT, UR6, URZ, UPT ;  /* 0x000000ff0600728c */ /* 0x002fc8000bf05070 */
[----:B------:R-:W-:-:S09]  /*00e0*/  UISETP.NE.AND.EX UP0, UPT, UR7, URZ, UPT, UP0 ;  /* 0x000000ff0700728c */ /* 0x000fd2000bf05300 */
[----:B------:R-:W-:Y:S05]  /*00f0*/  BRA.U !UP0, `(.L_x_1) ;  /* 0x0000000108107547 */ /* 0x000fea000b800000 */
[----:B------:R-:W1:Y:S02]  /*0100*/  LDC.64 R2, c[0x0][0x888] ;  /* 0x00022200ff027b82 */ /* 0x000e640000000a00 */
[----:B-1----:R1:W5:Y:S01]  /*0110*/  LDG.E R35, desc[UR46][R2.64] ;  /* 0x0000002e02237981 */ /* 0x002362000c1e1900 */
[----:B------:R-:W-:Y:S01]  /*0120*/  HFMA2 R60, -RZ, RZ, 0, 5.9604644775390625e-08 ;  /* 0x00000001ff3c7431 */ /* 0x000fe200000001ff */
[----:B------:R-:W-:Y:S05]  /*0130*/  BRA `(.L_x_0) ;  /* 0x00000000000c7947 */ /* 0x000fea0003800000 */
.L_x_1:
[----:B------:R-:W1:Y:S01]  /*0140*/  LDCU UR6, c[0x0][0x880] ;  /* 0x00011000ff0677ac */ /* 0x000e620008000800 */
[----:B------:R-:W-:Y:S01]  /*0150*/  HFMA2 R60, -RZ, RZ, 0, 5.9604644775390625e-08 ;  /* 0x00000001ff3c7431 */ /* 0x000fe200000001ff */
[----:B-1----:R-:W-:-:S07]  /*0160*/  MOV R35, UR6 ;  /* 0x0000000600237c02 */ /* 0x002fce0008000f00 */
.L_x_0:
[----:B------:R-:W2:Y:S02]  /*0170*/  LDCU.64 UR6, c[0x0][0x8b0] ;  /* 0x00011600ff0677ac */ /* 0x000ea40008000a00 */
[----:B--2---:R-:W-:-:S04]  /*0180*/  UISETP.NE.U32.AND UP0, UPT, UR6, URZ, UPT ;  /* 0x000000ff0600728c */ /* 0x004fc8000bf05070 */
[----:B------:R-:W-:-:S09]  /*0190*/  UISETP.NE.AND.EX UP0, UPT, UR7, URZ, UPT, UP0 ;  /* 0x000000ff0700728c */ /* 0x000fd2000bf05300 */
[----:B------:R-:W-:Y:S05]  /*01a0*/  BRA.U UP0, `(.L_x_2) ;  /* 0x0000000100247547 */ /* 0x000fea000b800000 */
[----:B------:R-:W2:Y:S02]  /*01b0*/  LDCU.64 UR6, c[0x0][0x8a8] ;  /* 0x00011500ff0677ac */ /* 0x000ea40008000a00 */
[----:B--2---:R-:W-:-:S04]  /*01c0*/  UISETP.NE.U32.AND UP0, UPT, UR6, URZ, UPT ;  /* 0x000000ff0600728c */ /* 0x004fc8000bf05070 */
[----:B------:R-:W-:-:S09]  /*01d0*/  UISETP.NE.AND.EX UP0, UPT, UR7, URZ, UPT, UP0 ;  /* 0x000000ff0700728c */ /* 0x000fd2000bf05300 */
[----:B------:R-:W-:Y:S05]  /*01e0*/  BRA.U !UP0, `(.L_x_3) ;  /* 0x00000001080c7547 */ /* 0x000fea000b800000 */
[----:B-1----:R-:W1:Y:S02]  /*01f0*/  LDC.64 R2, c[0x0][0x8a8] ;  /* 0x00022a00ff027b82 */ /* 0x002e640000000a00 */
[----:B-1----:R2:W5:Y:S01]  /*0200*/  LDG.E R33, desc[UR46][R2.64] ;  /* 0x0000002e02217981 */ /* 0x002562000c1e1900 */
[----:B------:R-:W-:Y:S05]  /*0210*/  BRA `(.L_x_2) ;  /* 0x0000000000087947 */ /* 0x000fea0003800000 */
.L_x_3:
[----:B------:R-:W2:Y:S02]  /*0220*/  LDCU UR6, c[0x0][0x8a0] ;  /* 0x00011400ff0677ac */ /* 0x000ea40008000800 */
[----:B--2---:R-:W-:Y:S02]  /*0230*/  MOV R33, UR6 ;  /* 0x0000000600217c02 */ /* 0x004fe40008000f00 */
.L_x_2:
[----:B------:R-:W-:Y:S01]  /*0240*/  IMAD.U32 R0, RZ, RZ, UR8 ;  /* 0x00000008ff007e24 */ /* 0x000fe2000f8e00ff */
[----:B------:R-:W-:Y:S04]  /*0250*/  BSSY.RECONVERGENT B0, `(.L_x_4) ;  /* 0x000000c000007945 */ /* 0x000fe80003800200 */
[C---:B------:R-:W-:Y:S02]  /*0260*/  ISETP.NE.OR P1, PT, R0.reuse, 0x1, !P5 ;  /* 0x000000010000780c */ /* 0x040fe40006f25670 */
[----:B------:R-:W-:-:S11]  /*0270*/  ISETP.NE.OR P0, PT, R0, 0x3, !P5 ;  /* 0x000000030000780c */ /* 0x000fd60006f05670 */
[----:B------:R-:W-:Y:S05]  /*0280*/  @P1 BRA `(.L_x_5) ;  /* 0x0000000000201947 */ /* 0x000fea0003800000 */
[----:B------:R-:W3:Y:S02]  /*0290*/  LDCU.64 UR6, c[0x0][0x348] ;  /* 0x00006900ff0677ac */ /* 0x000ee40008000a00 */
[----:B---3--:R-:W-:Y:S02]  /*02a0*/  UIADD3 UR10, UP1, UPT, UR6, 0x80, URZ ;  /* 0x00000080060a7890 */ /* 0x008fe4000ff3e0ff */
[----:B------:R-:W-:Y:S02]  /*02b0*/  UIADD3 UR6, UP0, UPT, UR6, 0x180, URZ ;  /* 0x0000018006067890 */ /* 0x000fe4000ff1e0ff */
[----:B------:R-:W-:Y:S02]  /*02c0*/  UIADD3.X UR11, UPT, UPT, URZ, UR7, URZ, UP1, !UPT ;  /* 0x00000007ff0b7290 */ /* 0x000fe40008ffe4ff */
[----:B------:R-:W-:-:S07]  /*02d0*/  UIADD3.X UR7, UPT, UPT, URZ, UR7, URZ, UP0, !UPT ;  /* 0x00000007ff077290 */ /* 0x000fce00087fe4ff */
[----:B------:R3:W-:Y:S02]  /*02e0*/  UTMACCTL.PF [UR10] ;  /* 0x000000000a0079b9 */ /* 0x0007e40008040000 */
[----:B------:R3:W-:Y:S02]  /*02f0*/  UTMACCTL.PF [UR6] ;  /* 0x00000000060079b9 */ /* 0x0007e40008040000 */
[----:B---3--:R-:W-:Y:S01]  /*0300*/  NOP ;  /* 0x0000000000007918 */ /* 0x008fe20000000000 */
.L_x_5:
[----:B------:R-:W-:Y:S05]  /*0310*/  BSYNC.RECONVERGENT B0 ;  /* 0x0000000000007941 */ /* 0x000fea0003800200 */
.L_x_4:
[----:B------:R-:W-:Y:S04]  /*0320*/  BSSY.RECONVERGENT B0, `(.L_x_6) ;  /* 0x000000a000007945 */ /* 0x000fe80003800200 */
        /* <DEDUP_REMOVED lines=9> */
.L_x_7:
[----:B------:R-:W-:Y:S05]  /*03c0*/  BSYNC.RECONVERGENT B0 ;  /* 0x0000000000007941 */ /* 0x000fea0003800200 */
.L_x_6:
[----:B------:R-:W3:Y:S01]  /*03d0*/  LDCU.64 UR6, c[0x0][0x888] ;  /* 0x00011100ff0677ac */ /* 0x000ee20008000a00 */
[----:B------:R-:W-:Y:S02]  /*03e0*/  UISETP.EQ.U32.AND UP1, UPT, UR4, URZ, UPT ;  /* 0x000000ff0400728c */ /* 0x000fe4000bf22070 */
[----:B------:R-:W-:Y:S02]  /*03f0*/  UPLOP3.LUT UP2, UPT, UPT, UPT, UPT, 0x80, 0x8 ;  /* 0x000000000008789c */ /* 0x000fe40003f4f070 */
[----:B---3--:R-:W-:-:S04]  /*0400*/  UISETP.NE.U32.AND UP0, UPT, UR6, URZ, UPT ;  /* 0x000000ff0600728c */ /* 0x008fc8000bf05070 */
[----:B------:R-:W-:-:S04]  /*0410*/  UISETP.NE.AND.EX UP0, UPT, UR7, URZ, UPT, UP0 ;  /* 0x000000ff0700728c */ /* 0x000fc8000bf05300 */
[----:B------:R-:W-:-:S04]  /*0420*/  UISETP.EQ.OR.EX UP3, UPT, UR5, URZ, !UP0, UP1 ;  /* 0x000000ff0500728c */ /* 0x000fc8000c762710 */
[----:B------:R-:W-:-:S05]  /*0430*/  UP2UR UR53, UPR, URZ, 0x8 ;  /* 0x00000008ff357883 */ /* 0x000fca0008000000 */
[----:B------:R-:W-:Y:S07]  /*0440*/  BRA.U !UP3, `(.L_x_8) ;  /* 0x000000010b207547 */ /* 0x000fee000b800000 */
[----:B------:R-:W-:Y:S01]  /*0450*/  UISETP.NE.U32.AND UP2, UPT, UR4, URZ, UPT ;  /* 0x000000ff0400728c */ /* 0x000fe2000bf45070 */
[----:B-----5:R-:W-:Y:S01]  /*0460*/  FSETP.NEU.AND P0, PT, R35, RZ, PT ;  /* 0x000000ff2300720b */ /* 0x020fe20003f0d000 */
[----:B------:R-:W-:Y:S02]  /*0470*/  USEL UR4, URZ, 0xffffffff, UP0 ;  /* 0xffffffffff047887 */ /* 0x000fe40008000000 */
[----:B------:R-:W-:-:S10]  /*0480*/  UISETP.NE.AND.EX UP2, UPT, UR5, URZ, UPT, UP2 ;  /* 0x000000ff0500728c */ /* 0x000fd4000bf45320 */
[----:B------:R-:W-:Y:S01]  /*0490*/  VOTEU.ANY UP1, P0 ;  /* 0x0000000000ff7886 */ /* 0x000fe20000020100 */
[----:B------:R-:W-:-:S04]  /*04a0*/  @!UP2 USEL UR4, URZ, 0xffffffff, UP1 ;  /* 0xffffffffff04a887 */ /* 0x000fc80008800000 */
[----:B------:R-:W-:-:S04]  /*04b0*/  ULOP3.LUT UR4, UR4, 0x1, URZ, 0xc0, !UPT ;  /* 0x0000000104047892 */ /* 0x000fc8000f8ec0ff */
[----:B------:R-:W-:-:S11]  /*04c0*/  UISETP.NE.U32.AND UP2, UPT, UR4, 0x1, UPT ;  /* 0x000000010400788c */ /* 0x000fd6000bf45070 */
.L_x_8:
[----:B-12---:R-:W1:Y:S01]  /*04d0*/  SHFL.IDX PT, R2, R65, RZ, 0x1f ;  /* 0x00001fff41027589 */ /* 0x006e6200000e0000 */
[----:B------:R-:W-:-:S04]  /*04e0*/  UISETP.NE.AND UP1, UPT, UR8, 0x2, UPT ;  /* 0x000000020800788c */ /* 0x000fc8000bf25270 */
[----:B------:R-:W-:Y:S01]  /*04f0*/  USEL UR6, URZ, 0x1, UP1 ;  /* 0x00000001ff067887 */ /* 0x000fe20008800000 */
[----:B-1----:R-:W-:-:S13]  /*0500*/  ISETP.NE.AND P0, PT, R2, RZ, PT ;  /* 0x000000ff0200720c */ /* 0x002fda0003f05270 */
[----:B------:R-:W-:Y:S05]  /*0510*/  @P0 BRA `(.L_x_9) ;  /* 0x0000000000500947 */ /* 0x000fea0003800000 */
[----:B------:R-:W1:Y:S01]  /*0520*/  S2UR UR5, SR_CgaCtaId ;  /* 0x00000000000579c3 */ /* 0x000e620000008800 */
[----:B------:R-:W-:Y:S01]  /*0530*/  UMOV UR7, 0x400 ;  /* 0x0000040000077882 */ /* 0x000fe20000000000 */
[----:B------:R-:W-:Y:S01]  /*0540*/  UMOV UR4, 0x1 ;  /* 0x0000000100047882 */ /* 0x000fe20000000000 */
[----:B------:R-:W-:Y:S01]  /*0550*/  ELECT P0, URZ, PT ;  /* 0x0000000000ff782f */ /* 0x000fe20003800000 */
[----:B------:R-:W-:-:S04]  /*0560*/  UIADD3 UR10, UPT, UPT, -UR4, 0x100000, URZ ;  /* 0x00100000040a7890 */ /* 0x000fc8000fffe1ff */
[----:B------:R-:W-:Y:S02]  /*0570*/  USHF.L.U32 UR11, UR10, 0xb, URZ ;  /* 0x0000000b0a0b7899 */ /* 0x000fe400080006ff */
[----:B------:R-:W-:Y:S02]  /*0580*/  USHF.L.U32 UR10, UR10, 0x1, URZ ;  /* 0x000000010a0a7899 */ /* 0x000fe400080006ff */
[----:B-1----:R-:W-:Y:S01]  /*0590*/  ULEA UR5, UR5, UR7, 0x18 ;  /* 0x0000000705057291 */ /* 0x002fe2000f8ec0ff */
[----:B------:R-:W1:Y:S11]  /*05a0*/  FENCE.VIEW.ASYNC.S ;  /* 0x00000000000073c6 */ /* 0x000e760000000000 */
[----:B-1----:R1:W2:Y:S01]  /*05b0*/  SYNCS.EXCH.64 URZ, [UR5], UR10 ;  /* 0x0000000a05ff75b2 */ /* 0x0022a20008000100 */
[----:B------:R1:W3:Y:S01]  /*05c0*/  SYNCS.EXCH.64 URZ, [UR5+0x28], UR10 ;  /* 0x0000280a05ff75b2 */ /* 0x0002e20008000100 */
[----:B------:R1:W4:Y:S01]  /*05d0*/  SYNCS.EXCH.64 URZ, [UR5+0x8], UR10 ;  /* 0x0000080a05ff75b2 */ /* 0x0003220008000100 */
[----:B------:R1:W1:Y:S01]  /*05e0*/  SYNCS.EXCH.64 URZ, [UR5+0x30], UR10 ;  /* 0x0000300a05ff75b2 */ /* 0x0002620008000100 */
[----:B------:R1:W1:Y:S01]  /*05f0*/  SYNCS.EXCH.64 URZ, [UR5+0x10], UR10 ;  /* 0x0000100a05ff75b2 */ /* 0x0002620008000100 */
[----:B------:R1:W1:Y:S01]  /*0600*/  SYNCS.EXCH.64 URZ, [UR5+0x38], UR10 ;  /* 0x0000380a05ff75b2 */ /* 0x0002620008000100 */
[----:B------:R1:W1:Y:S01]  /*0610*/  SYNCS.EXCH.64 URZ, [UR5+0x18], UR10 ;  /* 0x0000180a05ff75b2 */ /* 0x0002620008000100 */
[----:B------:R1:W1:Y:S01]  /*0620*/  SYNCS.EXCH.64 URZ, [UR5+0x40], UR10 ;  /* 0x0000400a05ff75b2 */ /* 0x0002620008000100 */
[----:B------:R1:W1:Y:S01]  /*0630*/  SYNCS.EXCH.64 URZ, [UR5+0x20], UR10 ;  /* 0x0000200a05ff75b2 */ /* 0x0002620008000100 */
[----:B------:R1:W1:Y:S01]  /*0640*/  SYNCS.EXCH.64 URZ, [UR5+0x48], UR10 ;  /* 0x0000480a05ff75b2 */ /* 0x0002620008000100 */
[----:B------:R-:W-:Y:S01]  /*0650*/  NOP ;  /* 0x0000000000007918 */ /* 0x000fe20000000000 */
.L_x_9:
[----:B------:R-:W2:Y:S01]  /*0660*/  SHFL.IDX PT, R2, R65, RZ, 0x1f ;  /* 0x00001fff41027589 */ /* 0x000ea200000e0000 */
[----:B------:R-:W-:Y:S01]  /*0670*/  NOP ;  /* 0x0000000000007918 */ /* 0x000fe20000000000 */
[----:B--2---:R-:W-:-:S13]  /*0680*/  ISETP.NE.AND P0, PT, R2, 0x1, PT ;  /* 0x000000010200780c */ /* 0x004fda0003f05270 */
[----:B------:R-:W-:Y:S05]  /*0690*/  @P0 BRA `(.L_x_10) ;  /* 0x0000000000500947 */ /* 0x000fea0003800000 */
[----:B------:R-:W2:Y:S01]  /*06a0*/  S2UR UR7, SR_CgaCtaId ;  /* 0x00000000000779c3 */ /* 0x000ea20000008800 */
[----:B------:R-:W-:Y:S01]  /*06b0*/  UMOV UR9, 0x400 ;  /* 0x0000040000097882 */ /* 0x000fe20000000000 */
[----:B-1----:R-:W-:Y:S01]  /*06c0*/  UMOV UR5, 0x20 ;  /* 0x0000002000057882 */ /* 0x002fe20000000000 */
[----:B------:R-:W-:Y:S01]  /*06d0*/  UMOV UR4, 0x80 ;  /* 0x0000008000047882 */ /* 0x000fe20000000000 */
[----:B------:R-:W-:-:S04]  /*06e0*/  UIADD3 UR10, UPT, UPT, -UR5, 0x100000, URZ ;  /* 0x00100000050a7890 */ /* 0x000fc8000fffe1ff */
[----:B------:R-:W-:Y:S02]  /*06f0*/  USHF.L.U32 UR11, UR10, 0xb, URZ ;  /* 0x0000000b0a0b7899 */ /* 0x000fe400080006ff */
[----:B------:R-:W-:Y:S02]  /*0700*/  USHF.L.U32 UR10, UR10, 0x1, URZ ;  /* 0x000000010a0a7899 */ /* 0x000fe400080006ff */
[----:B------:R-:W-:-:S04]  /*0710*/  UIADD3 UR4, UPT, UPT, -UR4, 0x100000, URZ ;  /* 0x0010000004047890 */ /* 0x000fc8000fffe1ff */
[----:B------:R-:W-:Y:S02]  /*0720*/  USHF.L.U32 UR5, UR4, 0xb, URZ ;  /* 0x0000000b04057899 */ /* 0x000fe400080006ff */
[----:B------:R-:W-:Y:S01]  /*0730*/  USHF.L.U32 UR4, UR4, 0x1, URZ ;  /* 0x0000000104047899 */ /* 0x000fe200080006ff */
[----:B------:R-:W-:Y:S01]  /*0740*/  ELECT P0, URZ, PT ;  /* 0x0000000000ff782f */ /* 0x000fe20003800000 */
[----:B--2---:R-:W-:Y:S01]  /*0750*/  ULEA UR7, UR7, UR9, 0x18 ;  /* 0x0000000907077291 */ /* 0x004fe2000f8ec0ff */
[----:B------:R-:W1:Y:S11]  /*0760*/  FENCE.VIEW.ASYNC.S ;  /* 0x00000000000073c6 */ /* 0x000e760000000000 */
[----:B-1----:R2:W1:Y:S01]  /*0770*/  SYNCS.EXCH.64 URZ, [UR7+0x50], UR10 ;  /* 0x0000500a07ff75b2 */ /* 0x0024620008000100 */
[----:B------:R2:W1:Y:S01]  /*0780*/  SYNCS.EXCH.64 URZ, [UR7+0x68], UR4 ;  /* 0x0000680407ff75b2 */ /* 0x0004620008000100 */
[----:B------:R2:W1:Y:S01]  /*0790*/  SYNCS.EXCH.64 URZ, [UR7+0x58], UR10 ;  /* 0x0000580a07ff75b2 */ /* 0x0004620008000100 */
[----:B------:R2:W1:Y:S01]  /*07a0*/  SYNCS.EXCH.64 URZ, [UR7+0x70], UR4 ;  /* 0x0000700407ff75b2 */ /* 0x0004620008000100 */
[----:B------:R2:W1:Y:S01]  /*07b0*/  SYNCS.EXCH.64 URZ, [UR7+0x60], UR10 ;  /* 0x0000600a07ff75b2 */ /* 0x0004620008000100 */
[----:B------:R2:W1:Y:S02]  /*07c0*/  SYNCS.EXCH.64 URZ, [UR7+0x78], UR4 ;  /* 0x0000780407ff75b2 */ /* 0x0004640008000100 */
[----:B--2---:R-:W-:Y:S01]  /*07d0*/  NOP ;  /* 0x0000000000007918 */ /* 0x004fe20000000000 */
.L_x_10:
[----:B------:R-:W2:Y:S01]  /*07e0*/  SHFL.IDX PT, R2, R65, RZ, 0x1f ;  /* 0x00001fff41027589 */ /* 0x000ea200000e0000 */
[----:B------:R-:W-:Y:S01]  /*07f0*/  NOP ;  /* 0x0000000000007918 */ /* 0x000fe20000000000 */
[----:B--2---:R-:W-:-:S13]  /*0800*/  ISETP.NE.AND P0, PT, R2, 0x3, PT ;  /* 0x000000030200780c */ /* 0x004fda0003f05270 */
[----:B------:R-:W-:Y:S05]  /*0810*/  @P0 BRA `(.L_x_11) ;  /* 0x0000000000300947 */ /* 0x000fea0003800000 */
[----:B-1----:R-:W1:Y:S01]  /*0820*/  S2UR UR5, SR_CgaCtaId ;  /* 0x00000000000579c3 */ /* 0x002e620000008800 */
        /* <DEDUP_REMOVED lines=8> */
[----:B-1----:R2:W1:Y:S01]  /*08b0*/  SYNCS.EXCH.64 URZ, [UR5+0x80], UR10 ;  /* 0x0000800a05ff75b2 */ /* 0x0024620008000100 */
[----:B------:R2:W1:Y:S02]  /*08c0*/  SYNCS.EXCH.64 URZ, [UR5+0x88], UR10 ;  /* 0x0000880a05ff75b2 */ /* 0x0004640008000100 */
[----:B--2---:R-:W-:Y:S01]  /*08d0*/  NOP ;  /* 0x0000000000007918 */ /* 0x004fe20000000000 */
.L_x_11:
[----:B------:R-:W2:Y:S01]  /*08e0*/  SHFL.IDX PT, R2, R65, RZ, 0x1f ;  /* 0x00001fff41027589 */ /* 0x000ea200000e0000 */
[----:B------:R-:W-:Y:S01]  /*08f0*/  NOP ;  /* 0x0000000000007918 */ /* 0x000fe20000000000 */
[----:B--2---:R-:W-:-:S13]  /*0900*/  ISETP.NE.AND P0, PT, R2, 0x4, PT ;  /* 0x000000040200780c */ /* 0x004fda0003f05270 */
[----:B------:R-:W-:Y:S05]  /*0910*/  @P0 BRA `(.L_x_12) ;  /* 0x00000000004c0947 */ /* 0x000fea0003800000 */
[----:B-1----:R-:W1:Y:S01]  /*0920*/  S2UR UR5, SR_CgaCtaId ;  /* 0x00000000000579c3 */ /* 0x002e620000008800 */
[----:B------:R-:W-:Y:S01]  /*0930*/  UMOV UR9, 0x100 ;  /* 0x0000010000097882 */ /* 0x000fe20000000000 */
[----:B------:R-:W-:Y:S01]  /*0940*/  UMOV UR7, 0x400 ;  /* 0x0000040000077882 */ /* 0x000fe20000000000 */
[----:B------:R-:W-:Y:S01]  /*0950*/  USEL UR9, UR9, 0xe0, UP2 ;  /* 0x000000e009097887 */ /* 0x000fe20009000000 */
[----:B------:R-:W-:Y:S01]  /*0960*/  UMOV UR4, 0x1 ;  /* 0x0000000100047882 */ /* 0x000fe20000000000 */
[----:B------:R-:W-:Y:S01]  /*0970*/  ELECT P0, URZ, PT ;  /* 0x0000000000ff782f */ /* 0x000fe20003800000 */
[----:B------:R-:W-:-:S04]  /*0980*/  UIADD3 UR10, UPT, UPT, -UR4, 0x100000, URZ ;  /* 0x00100000040a7890 */ /* 0x000fc8000fffe1ff */
[----:B------:R-:W-:Y:S02]  /*0990*/  USHF.L.U32 UR11, UR10, 0xb, URZ ;  /* 0x0000000b0a0b7899 */ /* 0x000fe400080006ff */
[----:B------:R-:W-:Y:S02]  /*09a0*/  USHF.L.U32 UR10, UR10, 0x1, URZ ;  /* 0x000000010a0a7899 */ /* 0x000fe400080006ff */
[----:B------:R-:W-:-:S04]  /*09b0*/  UIADD3 UR12, UPT, UPT, -UR9, 0x100000, URZ ;  /* 0x00100000090c7890 */ /* 0x000fc8000fffe1ff */
[----:B------:R-:W-:Y:S02]  /*09c0*/  USHF.L.U32 UR13, UR12, 0xb, URZ ;  /* 0x0000000b0c0d7899 */ /* 0x000fe400080006ff */
[----:B------:R-:W-:Y:S02]  /*09d0*/  USHF.L.U32 UR12, UR12, 0x1, URZ ;  /* 0x000000010c0c7899 */ /* 0x000fe400080006ff */
[----:B-1----:R-:W-:Y:S01]  /*09e0*/  ULEA UR5, UR5, UR7, 0x18 ;  /* 0x0000000705057291 */ /* 0x002fe2000f8ec0ff */
[----:B------:R-:W1:Y:S11]  /*09f0*/  FENCE.VIEW.ASYNC.S ;  /* 0x00000000000073c6 */ /* 0x000e760000000000 */
[----:B-1----:R2:W1:Y:S01]  /*0a00*/  SYNCS.EXCH.64 URZ, [UR5+0x90], UR10 ;  /* 0x0000900a05ff75b2 */ /* 0x0024620008000100 */
[----:B------:R2:W1:Y:S01]  /*0a10*/  SYNCS.EXCH.64 URZ, [UR5+0xa0], UR12 ;  /* 0x0000a00c05ff75b2 */ /* 0x0004620008000100 */
[----:B------:R2:W1:Y:S01]  /*0a20*/  SYNCS.EXCH.64 URZ, [UR5+0x98], UR10 ;  /* 0x0000980a05ff75b2 */ /* 0x0004620008000100 */
[----:B------:R2:W1:Y:S02]  /*0a30*/  SYNCS.EXCH.64 URZ, [UR5+0xa8], UR12 ;  /* 0x0000a80c05ff75b2 */ /* 0x0004640008000100 */
[----:B--2---:R-:W-:Y:S01]  /*0a40*/  NOP ;  /* 0x0000000000007918 */ /* 0x004fe20000000000 */
.L_x_12:
        /* <DEDUP_REMOVED lines=22> */
[----:B------:R2:W1:Y:S01]  /*0bb0*/  SYNCS.EXCH.64 URZ, [UR7+0xe0], UR4 ;  /* 0x0000e00407ff75b2 */ /* 0x0004620008000100 */
[----:B------:R2:W1:Y:S01]  /*0bc0*/  SYNCS.EXCH.64 URZ, [UR7+0xc8], UR10 ;  /* 0x0000c80a07ff75b2 */ /* 0x0004620008000100 */
[----:B------:R2:W1:Y:S02]  /*0bd0*/  SYNCS.EXCH.64 URZ, [UR7+0xe8], UR4 ;  /* 0x0000e80407ff75b2 */ /* 0x0004640008000100 */
[----:B--2---:R-:W-:Y:S01]  /*0be0*/  NOP ;  /* 0x0000000000007918 */ /* 0x004fe20000000000 */
.L_x_13:
        /* <DEDUP_REMOVED lines=18> */
.L_x_14:
[----:B-1----:R-:W1:Y:S01]  /*0d10*/  S2UR UR5, SR_CTAID.X ;  /* 0x00000000000579c3 */ /* 0x002e620000002500 */
[----:B------:R-:W-:-:S05]  /*0d20*/  CS2R.32 R59, SR_CgaSize ;  /* 0x00000000003b7805 */ /* 0x000fca0000008a00 */
[----:B------:R-:W-:-:S05]  /*0d30*/  IMAD R59, R59, -0xa0, RZ ;  /* 0xffffff603b3b7824 */ /* 0x000fca00078e02ff */
[----:B------:R-:W-:-:S14]  /*0d40*/  R2UR UR9, R59 ;  /* 0x000000003b0972ca */ /* 0x000fdc00000e0000 */
[----:B------:R-:W2:Y:S01]  /*0d50*/  LDCU UR9, c[0x0][UR9+0x2b0] ;  /* 0x00005600090977ac */ /* 0x000ea20008000800 */
[----:B------:R-:W-:Y:S01]  /*0d60*/  NOP ;  /* 0x0000000000007918 */ /* 0x000fe20000000000 */
[----:B------:R-:W-:-:S05]  /*0d70*/  CS2R.32 R59, SR_CgaSize ;  /* 0x00000000003b7805 */ /* 0x000fca0000008a00 */
[----:B------:R-:W-:-:S05]  /*0d80*/  IMAD R59, R59, -0xa0, RZ ;  /* 0xffffff603b3b7824 */ /* 0x000fca00078e02ff */
[----:B------:R-:W-:-:S14]  /*0d90*/  R2UR UR7, R59 ;  /* 0x000000003b0772ca */ /* 0x000fdc00000e0000 */
[----:B------:R-:W3:Y:S01]  /*0da0*/  LDCU UR7, c[0x0][UR7+0x2b4] ;  /* 0x00005680070777ac */ /* 0x000ee20008000800 */
[----:B------:R-:W4:Y:S08]  /*0db0*/  S2UR UR4, SR_CTAID.Y ;  /* 0x00000000000479c3 */ /* 0x000f300000002600 */
[----:B------:R-:W3:Y:S01]  /*0dc0*/  LDC R10, c[0x0][0xb24] ;  /* 0x0002c900ff0a7b82 */ /* 0x000ee20000000800 */
[----:B-1----:R-:W-:-:S02]  /*0dd0*/  I2FP.F32.U32 R59, UR5 ;  /* 0x00000005003b7c45 */ /* 0x002fc40008201000 */
[----:B------:R-:W-:-:S05]  /*0de0*/  CS2R.32 R3, SR_CgaSize ;  /* 0x0000000000037805 */ /* 0x000fca0000008a00 */
[----:B------:R-:W-:-:S06]  /*0df0*/  IMAD R3, R3, -0xa0, RZ ;  /* 0xffffff6003037824 */ /* 0x000fcc00078e02ff */
[----:B------:R-:W1:Y:S01]  /*0e00*/  LDC R3, c[0x0][R3+0x2a0] ;  /* 0x0000a80003037b82 */ /* 0x000e620000000800 */
[----:B------:R-:W-:Y:S01]  /*0e10*/  MOV R21, UR5 ;  /* 0x0000000500157c02 */ /* 0x000fe20008000f00 */
[----:B--2---:R-:W-:Y:S01]  /*0e20*/  FMUL R59, R59, UR9 ;  /* 0x000000093b3b7c20 */ /* 0x004fe20008400000 */
[----:B----4-:R-:W-:Y:S02]  /*0e30*/  I2FP.F32.U32 R58, UR4 ;  /* 0x00000004003a7c45 */ /* 0x010fe40008201000 */
[----:B------:R-:W-:-:S05]  /*0e40*/  CS2R.32 R2, SR_CgaSize ;  /* 0x0000000000027805 */ /* 0x000fca0000008a00 */
[----:B------:R-:W-:-:S06]  /*0e50*/  IMAD R2, R2, -0xa0, RZ ;  /* 0xffffff6002027824 */ /* 0x000fcc00078e02ff */
[----:B------:R-:W2:Y:S01]  /*0e60*/  LDC R2, c[0x0][R2+0x2a4] ;  /* 0x0000a90002027b82 */ /* 0x000ea20000000800 */
[----:B------:R-:W-:Y:S01]  /*0e70*/  MOV R20, UR4 ;  /* 0x0000000400147c02 */ /* 0x000fe20008000f00 */
[----:B------:R-:W4:Y:S01]  /*0e80*/  F2I.U32.TRUNC.NTZ R59, R59 ;  /* 0x0000003b003b7305 */ /* 0x000f22000020f000 */
[----:B---3--:R-:W-:-:S05]  /*0e90*/  FMUL R58, R58, UR7 ;  /* 0x000000073a3a7c20 */ /* 0x008fca0008400000 */
[----:B------:R-:W-:Y:S01]  /*0ea0*/  BAR.SYNC.DEFER_BLOCKING 0x0 ;  /* 0x0000000000007b1d */ /* 0x000fe20000010000 */
[----:B------:R-:W-:-:S05]  /*0eb0*/  ISETP.GE.AND P0, PT, R10, 0x1, PT ;  /* 0x000000010a00780c */ /* 0x000fca0003f06270 */
[----:B------:R-:W3:Y:S02]  /*0ec0*/  F2I.U32.TRUNC.NTZ R58, R58 ;  /* 0x0000003a003a7305 */ /* 0x000ee4000020f000 */
[----:B------:R-:W2:Y:S01]  /*0ed0*/  S2UR UR36, SR_CTAID.Z ;  /* 0x00000000002479c3 */ /* 0x000ea20000002700 */
[----:B----4-:R-:W-:-:S05]  /*0ee0*/  IADD3 R59, PT, PT, -R59, RZ, RZ ;  /* 0x000000ff3b3b7210 */ /* 0x010fca0007ffe1ff */
[----:B-1----:R-:W-:Y:S01]  /*0ef0*/  IMAD R59, R3, R59, UR5 ;  /* 0x00000005033b7e24 */ /* 0x002fe2000f8e023b */
[----:B---3--:R-:W-:-:S05]  /*0f00*/  IADD3 R58, PT, PT, -R58, RZ, RZ ;  /* 0x000000ff3a3a7210 */ /* 0x008fca0007ffe1ff */
[----:B--2---:R-:W-:Y:S01]  /*0f10*/  IMAD R58, R2, R58, UR4 ;  /* 0x00000004023a7e24 */ /* 0x004fe2000f8e023a */
[----:B------:R-:W-:Y:S06]  /*0f20*/  @!P0 BRA `(.L_x_15) ;  /* 0x0000000000b88947 */ /* 0x000fec0003800000 */
[----:B------:R-:W1:Y:S01]  /*0f30*/  LDC.64 R4, c[0x0][0xb18] ;  /* 0x0002c600ff047b82 */ /* 0x000e620000000a00 */
[----:B------:R-:W-:-:S07]  /*0f40*/  ISETP.NE.AND P0, PT, R10, 0x1, PT ;  /* 0x000000010a00780c */ /* 0x000fce0003f05270 */
[----:B------:R-:W2:Y:S08]  /*0f50*/  LDC R9, c[0x0][0xb0c] ;  /* 0x0002c300ff097b82 */ /* 0x000eb00000000800 */
[----:B------:R-:W3:Y:S08]  /*0f60*/  LDC R12, c[0x0][0x370] ;  /* 0x0000dc00ff0c7b82 */ /* 0x000ef00000000800 */
[----:B------:R-:W4:Y:S01]  /*0f70*/  LDC R11, c[0x0][0x374] ;  /* 0x0000dd00ff0b7b82 */ /* 0x000f220000000800 */
[----:B-1----:R-:W-:-:S07]  /*0f80*/  ISETP.NE.AND P1, PT, R4, 0x1, PT ;  /* 0x000000010400780c */ /* 0x002fce0003f25270 */
[----:B------:R-:W3:Y:S01]  /*0f90*/  LDC.64 R6, c[0x0][0xb10] ;  /* 0x0002c400ff067b82 */ /* 0x000ee20000000a00 */
[----:B--2---:R-:W-:-:S07]  /*0fa0*/  ISETP.NE.AND P2, PT, R9, 0x1, PT ;  /* 0x000000010900780c */ /* 0x004fce0003f45270 */
[----:B------:R-:W1:Y:S08]  /*0fb0*/  LDC R8, c[0x0][0xb20] ;  /* 0x0002c800ff087b82 */ /* 0x000e700000000800 */
[----:B------:R-:W2:Y:S01]  /*0fc0*/  LDC.64 R2, c[0x0][0xb28] ;  /* 0x0002ca00ff027b82 */ /* 0x000ea20000000a00 */
[----:B----4-:R-:W-:-:S04]  /*0fd0*/  IMAD.HI.U32 R13, R11, R5, RZ ;  /* 0x000000050b0d7227 */ /* 0x010fc800078e00ff */
[----:B------:R-:W-:-:S04]  /*0fe0*/  IMAD.HI.U32 R5, R20, R5, RZ ;  /* 0x0000000514057227 */ /* 0x000fc800078e00ff */
[----:B---3--:R-:W-:-:S05]  /*0ff0*/  IMAD.HI.U32 R14, R12, R6, RZ ;  /* 0x000000060c0e7227 */ /* 0x008fca00078e00ff */
[-C--:B------:R-:W-:Y:S01]  /*1000*/  @P2 SHF.R.U32.HI R12, RZ, R7.reuse, R14 ;  /* 0x00000007ff0c2219 */ /* 0x080fe2000001160e */
[----:B------:R-:W-:Y:S01]  /*1010*/  IMAD.HI.U32 R14, R21, R6, RZ ;  /* 0x00000006150e7227 */ /* 0x000fe200078e00ff */
[-C--:B-1----:R-:W-:Y:S02]  /*1020*/  @P1 SHF.R.U32.HI R11, RZ, R8.reuse, R13 ;  /* 0x00000008ff0b1219 */ /* 0x082fe4000001160d */
[----:B------:R-:W-:Y:S02]  /*1030*/  SHF.R.U32.HI R5, RZ, R8, R5 ;  /* 0x00000008ff057219 */ /* 0x000fe40000011605 */
[----:B------:R-:W-:Y:S02]  /*1040*/  SHF.R.U32.HI R14, RZ, R7, R14 ;  /* 0x00000007ff0e7219 */ /* 0x000fe4000001160e */
[----:B------:R-:W-:Y:S01]  /*1050*/  SEL R5, R20, R5, !P1 ;  /* 0x0000000514057207 */ /* 0x000fe20004800000 */
[----:B--2---:R-:W-:Y:S01]  /*1060*/  IMAD.HI.U32 R13, R11, R2, RZ ;  /* 0x000000020b0d7227 */ /* 0x004fe200078e00ff */
[----:B------:R-:W-:-:S03]  /*1070*/  SEL R14, R21, R14, !P2 ;  /* 0x0000000e150e7207 */ /* 0x000fc60005000000 */
[----:B------:R-:W-:Y:S01]  /*1080*/  IMAD.HI.U32 R6, R12, R2, RZ ;  /* 0x000000020c067227 */ /* 0x000fe200078e00ff */
[----:B------:R-:W-:-:S04]  /*1090*/  @P0 SHF.R.U32.HI R11, RZ, R3, R13 ;  /* 0x00000003ff0b0219 */ /* 0x000fc8000001160d */
[----:B------:R-:W-:Y:S01]  /*10a0*/  @P0 SHF.R.U32.HI R12, RZ, R3, R6 ;  /* 0x00000003ff0c0219 */ /* 0x000fe20000011606 */
[----:B------:R-:W-:-:S04]  /*10b0*/  IMAD R11, R11, R10, RZ ;  /* 0x0000000a0b0b7224 */ /* 0x000fc800078e02ff */
[----:B------:R-:W-:Y:S01]  /*10c0*/  IMAD R6, R12, R10, RZ ;  /* 0x0000000a0c067224 */ /* 0x000fe200078e02ff */
[----:B------:R-:W-:-:S04]  /*10d0*/  ISETP.GE.AND P1, PT, R5, R11, PT ;  /* 0x0000000b0500720c */ /* 0x000fc80003f26270 */
[----:B------:R-:W-:Y:S01]  /*10e0*/  ISETP.GE.OR P1, PT, R14, R6, P1 ;  /* 0x000000060e00720c */ /* 0x000fe20000f26670 */
[----:B------:R-:W-:-:S05]  /*10f0*/  IMAD.HI.U32 R6, R5, R2, RZ ;  /* 0x0000000205067227 */ /* 0x000fca00078e00ff */
[----:B------:R-:W-:-:S04]  /*1100*/  SHF.R.U32.HI R6, RZ, R3, R6 ;  /* 0x00000003ff067219 */ /* 0x000fc80000011606 */
[----:B------:R-:W-:-:S03]  /*1110*/  SEL R6, R5, R6, !P0 ;  /* 0x0000000605067207 */ /* 0x000fc60004000000 */
[----:B------:R-:W-:Y:S01]  /*1120*/  @!P1 IMAD.HI.U32 R7, R14, R2, RZ ;  /* 0x000000020e079227 */ /* 0x000fe200078e00ff */
[----:B------:R-:W-:-:S04]  /*1130*/  IADD3 R2, PT, PT, -R6, RZ, RZ ;  /* 0x000000ff06027210 */ /* 0x000fc80007ffe1ff */
[----:B------:R-:W-:Y:S01]  /*1140*/  @!P1 SHF.R.U32.HI R3, RZ, R3, R7 ;  /* 0x00000003ff039219 */ /* 0x000fe20000011607 */
[----:B------:R-:W-:Y:S01]  /*1150*/  IMAD R2, R10, R2, R5 ;  /* 0x000000020a027224 */ /* 0x000fe200078e0205 */
[----:B------:R-:W-:Y:S02]  /*1160*/  IADD3 R7, PT, PT, -R5, RZ, RZ ;  /* 0x000000ff05077210 */ /* 0x000fe40007ffe1ff */
[----:B------:R-:W-:-:S03]  /*1170*/  @!P1 SEL R3, R14, R3, !P0 ;  /* 0x000000030e039207 */ /* 0x000fc60004000000 */
[----:B------:R-:W-:Y:S02]  /*1180*/  IMAD R7, R4, R7, R20 ;  /* 0x0000000704077224 */ /* 0x000fe400078e0214 */
[--C-:B------:R-:W-:Y:S02]  /*1190*/  @!P1 IMAD.IADD R6, R6, 0x1, -R3.reuse ;  /* 0x0000000106069824 */ /* 0x100fe400078e0a03 */
[----:B------:R-:W-:Y:S01]  /*11a0*/  @!P1 IMAD R3, R2, R12, R3 ;  /* 0x0000000c02039224 */ /* 0x000fe200078e0203 */
[----:B------:R-:W-:Y:S01]  /*11b0*/  IADD3 R2, PT, PT, -R14, RZ, RZ ;  /* 0x000000ff0e027210 */ /* 0x000fe20007ffe1ff */
[----:B------:R-:W-:Y:S02]  /*11c0*/  @!P1 IMAD R5, R6, R10, R14 ;  /* 0x0000000a06059224 */ /* 0x000fe400078e020e */
[----:B------:R-:W-:Y:S02]  /*11d0*/  @!P1 IMAD.MOV.U32 R14, RZ, RZ, R3 ;  /* 0x000000ffff0e9224 */ /* 0x000fe400078e0003 */
[----:B------:R-:W-:-:S02]  /*11e0*/  IMAD R2, R9, R2, R21 ;  /* 0x0000000209027224 */ /* 0x000fc400078e0215 */
[----:B------:R-:W-:Y:S02]  /*11f0*/  IMAD R20, R5, R4, R7 ;  /* 0x0000000405147224 */ /* 0x000fe400078e0207 */
[----:B------:R-:W-:Y:S02]  /*1200*/  IMAD R21, R14, R9, R2 ;  /* 0x000000090e157224 */ /* 0x000fe400078e0202 */
.L_x_15:
[----:B------:R-:W1:Y:S01]  /*1210*/  LDCU UR4, c[0x0][0xb30] ;  /* 0x00016600ff0477ac */ /* 0x000e620008000800 */
[----:B------:R-:W2:Y:S08]  /*1220*/  S2UR UR37, SR_CgaCtaId ;  /* 0x00000000002579c3 */ /* 0x000eb00000008800 */
[----:B------:R-:W3:Y:S01]  /*1230*/  LDC R26, c[0x0][0xb24] ;  /* 0x0002c900ff1a7b82 */ /* 0x000ee20000000800 */
[----:B-1----:R-:W-:-:S09]  /*1240*/  UISETP.NE.AND UP1, UPT, UR4, 0x1, UPT ;  /* 0x000000010400788c */ /* 0x002fd2000bf25270 */
[----:B--2---:R-:W-:Y:S05]  /*1250*/  BRA.U UP1, `(.L_x_16) ;  /* 0x0000000101407547 */ /* 0x004fea000b800000 */
[----:B------:R-:W1:Y:S08]  /*1260*/  LDC.64 R4, c[0x0][0xb10] ;  /* 0x0002c400ff047b82 */ /* 0x000e700000000a00 */
[----:B------:R-:W2:Y:S08]  /*1270*/  LDC.64 R2, c[0x0][0xb18] ;  /* 0x0002c600ff027b82 */ /* 0x000eb00000000a00 */
[----:B------:R-:W4:Y:S08]  /*1280*/  LDC R6, c[0x0][0xb20] ;  /* 0x0002c800ff067b82 */ /* 0x000f300000000800 */
[----:B------:R-:W3:Y:S01]  /*1290*/  LDC R7, c[0x0][0xb0c] ;  /* 0x0002c300ff077b82 */ /* 0x000ee20000000800 */
[----:B-1----:R-:W-:-:S05]  /*12a0*/  IMAD.HI.U32 R4, R21, R4, RZ ;  /* 0x0000000415047227 */ /* 0x002fca00078e00ff */
[----:B------:R-:W-:Y:S01]  /*12b0*/  SHF.R.U32.HI R4, RZ, R5, R4 ;  /* 0x00000005ff047219 */ /* 0x000fe20000011604 */
[----:B--2---:R-:W-:Y:S01]  /*12c0*/  IMAD.HI.U32 R3, R20, R3, RZ ;  /* 0x0000000314037227 */ /* 0x004fe200078e00ff */
[----:B------:R-:W-:-:S04]  /*12d0*/  ISETP.NE.AND P0, PT, R2, 0x1, PT ;  /* 0x000000010200780c */ /* 0x000fc80003f05270 */
[----:B----4-:R-:W-:-:S04]  /*12e0*/  SHF.R.U32.HI R3, RZ, R6, R3 ;  /* 0x00000006ff037219 */ /* 0x010fc80000011603 */
[----:B------:R-:W-:Y:S02]  /*12f0*/  SEL R3, R20, R3, !P0 ;  /* 0x0000000314037207 */ /* 0x000fe40004000000 */
[----:B---3--:R-:W-:-:S04]  /*1300*/  ISETP.NE.AND P1, PT, R7, 0x1, PT ;  /* 0x000000010700780c */ /* 0x008fc80003f25270 */
[----:B------:R-:W-:-:S05]  /*1310*/  SEL R4, R21, R4, !P1 ;  /* 0x0000000415047207 */ /* 0x000fca0004800000 */
[----:B------:R-:W-:Y:S02]  /*1320*/  IMAD.IADD R5, R3, 0x1, -R4 ;  /* 0x0000000103057824 */ /* 0x000fe400078e0a04 */
[----:B------:R-:W-:Y:S02]  /*1330*/  IMAD.IADD R3, R4, 0x1, -R3 ;  /* 0x0000000104037824 */ /* 0x000fe400078e0a03 */
[----:B------:R-:W-:Y:S02]  /*1340*/  IMAD R21, R5, R7, R21 ;  /* 0x0000000705157224 */ /* 0x000fe400078e0215 */
[----:B------:R-:W-:-:S07]  /*1350*/  IMAD R20, R3, R2, R20 ;  /* 0x0000000203147224 */ /* 0x000fce00078e0214 */
.L_x_16:
[----:B------:R-:W-:Y:S01]  /*1360*/  BAR.SYNC.DEFER_BLOCKING 0x0 ;  /* 0x0000000000007b1d */ /* 0x000fe20000010000 */
[----:B------:R-:W-:Y:S01]  /*1370*/  UISETP.NE.AND UP1, UPT, UR8, 0x2, UPT ;  /* 0x000000020800788c */ /* 0x000fe2000bf25270 */
[----:B------:R-:W-:Y:S02]  /*1380*/  ISETP.NE.OR P5, PT, R0, 0x2, !P5 ;  /* 0x000000020000780c */ /* 0x000fe40006fa5670 */
[----:B------:R-:W-:-:S06]  /*1390*/  LOP3.LUT R2, R70, 0x1f, RZ, 0xc0, !PT ;  /* 0x0000001f46027812 */ /* 0x000fcc00078ec0ff */
[----:B------:R-:W-:Y:S05]  /*13a0*/  BRA.U UP1, `(.L_x_17) ;  /* 0x0000001101d07547 */ /* 0x000fea000b800000 */
[----:B------:R-:W1:Y:S01]  /*13b0*/  LDCU UR13, c[0x0][0x38c] ;  /* 0x00007180ff0d77ac */ /* 0x000e620008000800 */
[----:B------:R-:W2:Y:S01]  /*13c0*/  LDC R8, c[0x0][0x370] ;  /* 0x0000dc00ff087b82 */ /* 0x000ea20000000800 */
[----:B------:R-:W-:Y:S01]  /*13d0*/  PLOP3.LUT P1, PT, PT, PT, UP2, 0x80, 0x8 ;  /* 0x000000000008781c */ /* 0x000fe20003f2f028 */
[----:B------:R-:W-:Y:S01]  /*13e0*/  IMAD.MOV.U32 R15, RZ, RZ, 0x1 ;  /* 0x00000001ff0f7424 */ /* 0x000fe200078e00ff */
[----:B------:R-:W-:Y:S01]  /*13f0*/  ISETP.EQ.OR P4, PT, R2, RZ, P5 ;  /* 0x000000ff0200720c */ /* 0x000fe20002f82670 */
[----:B------:R-:W-:Y:S01]  /*1400*/  IMAD.MOV.U32 R14, RZ, RZ, RZ ;  /* 0x000000ffff0e7224 */ /* 0x000fe200078e00ff */
[----:B------:R-:W-:Y:S02]  /*1410*/  PLOP3.LUT P1, PT, P1, PT, PT, 0x8, 0x80 ;  /* 0x000000000080781c */ /* 0x000fe40000f2e170 */
[----:B------:R-:W-:Y:S01]  /*1420*/  CS2R R12, SRZ ;  /* 0x00000000000c7805 */ /* 0x000fe2000001ff00 */
[----:B------:R-:W-:Y:S01]  /*1430*/  IMAD.MOV.U32 R11, RZ, RZ, 0x1 ;  /* 0x00000001ff0b7424 */ /* 0x000fe200078e00ff */
[----:B------:R-:W4:Y:S01]  /*1440*/  LDC R0, c[0x0][0x374] ;  /* 0x0000dd00ff007b82 */ /* 0x000f220000000800 */
[----:B------:R-:W2:Y:S01]  /*1450*/  LDCU.64 UR22, c[0x0][0x348] ;  /* 0x00006900ff1677ac */ /* 0x000ea20008000a00 */
[----:B------:R-:W-:Y:S01]  /*1460*/  UMOV UR6, URZ ;  /* 0x000000ff00067c82 */ /* 0x000fe20008000000 */
[----:B-1----:R-:W-:-:S04]  /*1470*/  UIADD3 UR5, UPT, UPT, UR13, 0x7f, URZ ;  /* 0x0000007f0d057890 */ /* 0x002fc8000fffe0ff */
[----:B------:R-:W-:-:S04]  /*1480*/  USHF.R.S32.HI UR4, URZ, 0x1f, UR5 ;  /* 0x0000001fff047899 */ /* 0x000fc80008011405 */
[----:B------:R-:W-:-:S04]  /*1490*/  ULEA.HI UR4, UR4, UR5, URZ, 0x7 ;  /* 0x0000000504047291 */ /* 0x000fc8000f8f38ff */
[----:B------:R-:W-:Y:S02]  /*14a0*/  USHF.R.S32.HI UR15, URZ, 0x7, UR4 ;  /* 0x00000007ff0f7899 */ /* 0x000fe40008011404 */
[----:B------:R-:W-:Y:S02]  /*14b0*/  UIADD3 UR4, UPT, UPT, UR13, -0x1, URZ ;  /* 0xffffffff0d047890 */ /* 0x000fe4000fffe0ff */
[----:B------:R-:W-:Y:S02]  /*14c0*/  UISETP.LT.U32.AND UP0, UPT, UR15, 0x5, UPT ;  /* 0x000000050f00788c */ /* 0x000fe4000bf01070 */
[----:B------:R-:W-:Y:S02]  /*14d0*/  UISETP.GE.U32.AND UP1, UPT, UR4, -0xff, UPT ;  /* 0xffffff010400788c */ /* 0x000fe4000bf26070 */
[----:B------:R-:W-:Y:S02]  /*14e0*/  USEL UR14, UR15, 0x5, UP0 ;  /* 0x000000050f0e7887 */ /* 0x000fe40008000000 */
[----:B------:R-:W-:-:S02]  /*14f0*/  UIADD3 UR13, UPT, UPT, UR13, 0xfe, URZ ;  /* 0x000000fe0d0d7890 */ /* 0x000fc4000fffe0ff */
[----:B------:R-:W-:Y:S02]  /*1500*/  UIADD3 UR5, UPT, UPT, UR14, -0x1, URZ ;  /* 0xffffffff0e057890 */ /* 0x000fe4000fffe0ff */
[----:B------:R-:W-:-:S03]  /*1510*/  UIADD3 UR7, UPT, UPT, UR15, -UR14, URZ ;  /* 0x8000000e0f077290 */ /* 0x000fc6000fffe0ff */
[----:B------:R-:W-:-:S04]  /*1520*/  @UP1 UIADD3 UR5, UPT, UPT, UR14, URZ, URZ ;  /* 0x000000ff0e051290 */ /* 0x000fc8000fffe0ff */
[----:B--2---:R-:W-:-:S12]  /*1530*/  UIADD3 UR5, UPT, UPT, UR5, 0x1, URZ ;  /* 0x0000000105057890 */ /* 0x004fd8000fffe0ff */
.L_x_35:
[----:B------:R-:W-:Y:S01]  /*1540*/  UISETP.NE.AND UP0, UPT, UR37, URZ, UPT ;  /* 0x000000ff2500728c */ /* 0x000fe2000bf05270 */
[----:B------:R-:W1:Y:S08]  /*1550*/  S2UR UR37, SR_CgaCtaId ;  /* 0x00000000002579c3 */ /* 0x000e700000008800 */
[----:B------:R-:W-:Y:S05]  /*1560*/  BRA.U UP0, `(.L_x_18) ;  /* 0x0000000100347547 */ /* 0x000fea000b800000 */
[----:B------:R-:W2:Y:S01]  /*1570*/  S2R R2, SR_CgaCtaId ;  /* 0x0000000000027919 */ /* 0x000ea20000008800 */
[----:B------:R-:W-:-:S04]  /*1580*/  MOV R3, 0x400 ;  /* 0x0000040000037802 */ /* 0x000fc80000000f00 */
[----:B--2---:R-:W-:Y:S02]  /*1590*/  LEA R2, R2, R3, 0x18 ;  /* 0x0000000302027211 */ /* 0x004fe400078ec0ff */
[----:B------:R-:W-:-:S03]  /*15a0*/  SHF.L.U32 R3, R11, 0x1f, RZ ;  /* 0x0000001f0b037819 */ /* 0x000fc600000006ff */
[----:B------:R-:W-:-:S04]  /*15b0*/  IMAD R2, R12, 0x8, R2 ;  /* 0x000000080c027824 */ /* 0x000fc800078e0202 */
[----:B------:R-:W2:Y:S02]  /*15c0*/  SYNCS.PHASECHK.TRANS64.TRYWAIT P0, [R2+URZ+0x100], R3 ;  /* 0x00010003020075a7 */ /* 0x000ea400080011ff */
[----:B--2---:R-:W-:Y:S05]  /*15d0*/  @!P0 BRA `(.L_x_19) ;  /* 0x0000005800d48947 */ /* 0x004fea0003800000 */
.L_x_116:
[----:B------:R-:W-:Y:S01]  /*15e0*/  VIADD R12, R12, 0x1 ;  /* 0x000000010c0c7836 */ /* 0x000fe20000000000 */
[----:B------:R2:W-:Y:S04]  /*15f0*/  SYNCS.ARRIVE.TRANS64.A1T0 RZ, [R2+URZ+0xf0], RZ ;  /* 0x0000f0ff02ff79a7 */ /* 0x0005e800081000ff */
[----:B------:R-:W-:-:S04]  /*1600*/  ISETP.NE.AND P0, PT, R12, 0x2, PT ;  /* 0x000000020c00780c */ /* 0x000fc80003f05270 */
[----:B------:R-:W-:Y:S02]  /*1610*/  SEL R12, R12, RZ, P0 ;  /* 0x000000ff0c0c7207 */ /* 0x000fe40000000000 */
[----:B--2---:R-:W-:-:S04]  /*1620*/  SEL R2, RZ, 0x1, P0 ;  /* 0x00000001ff027807 */ /* 0x004fc80000000000 */
[----:B------:R-:W-:-:S07]  /*1630*/  LOP3.LUT R11, R11, R2, RZ, 0x3c, !PT ;  /* 0x000000020b0b7212 */ /* 0x000fce00078e3cff */
.L_x_18:
[----:B------:R-:W-:Y:S01]  /*1640*/  UMOV UR4, 0x400 ;  /* 0x0000040000047882 */ /* 0x000fe20000000000 */
[----:B------:R-:W-:Y:S01]  /*1650*/  SHF.L.U32 R2, R15, 0x1f, RZ ;  /* 0x0000001f0f027819 */ /* 0x000fe200000006ff */
[----:B-1----:R-:W-:Y:S01]  /*1660*/  ULEA UR4, UR37, UR4, 0x18 ;  /* 0x0000000425047291 */ /* 0x002fe2000f8ec0ff */
[----:B------:R-:W-:Y:S01]  /*1670*/  R2UR UR35, R21 ;  /* 0x00000000152372ca */ /* 0x000fe200000e0000 */
[----:B------:R-:W-:Y:S01]  /*1680*/  UISETP.GE.U32.AND UP0, UPT, UR13, 0xff, UPT ;  /* 0x000000ff0d00788c */ /* 0x000fe2000bf06070 */
[----:B------:R-:W-:Y:S01]  /*1690*/  R2UR UR19, R20 ;  /* 0x00000000141372ca */ /* 0x000fe200000e0000 */
[----:B------:R-:W-:Y:S01]  /*16a0*/  ULEA UR8, UR6, UR4, 0x3 ;  /* 0x0000000406087291 */ /* 0x000fe2000f8e18ff */
[----:B------:R-:W-:-:S08]  /*16b0*/  UMOV UR29, URZ ;  /* 0x000000ff001d7c82 */ /* 0x000fd00008000000 */
[----:B------:R1:W2:Y:S01]  /*16c0*/  SYNCS.PHASECHK.TRANS64.TRYWAIT P0, [UR8+0x28], R2 ;  /* 0x00002802ff0075a7 */ /* 0x0002a20008001108 */
[----:B------:R-:W-:Y:S02]  /*16d0*/  USHF.L.U32 UR35, UR35, 0x6, URZ ;  /* 0x0000000623237899 */ /* 0x000fe400080006ff */
[----:B------:R-:W-:Y:S01]  /*16e0*/  USHF.L.U32 UR19, UR19, 0x6, URZ ;  /* 0x0000000613137899 */ /* 0x000fe200080006ff */
[----:B------:R-:W-:Y:S11]  /*16f0*/  BRA.U !UP0, `(.L_x_20) ;  /* 0x0000000108d47547 */ /* 0x000ff6000b800000 */
[----:B------:R-:W-:Y:S01]  /*1700*/  UMOV UR21, URZ ;  /* 0x000000ff00157c82 */ /* 0x000fe20008000000 */
[----:B------:R-:W-:-:S05]  /*1710*/  UMOV UR42, UR6 ;  /* 0x00000006002a7c82 */ /* 0x000fca0008000000 */
.L_x_25:
[----:B-1----:R-:W-:Y:S01]  /*1720*/  ULEA UR33, UR42, UR4, 0x3 ;  /* 0x000000042a217291 */ /* 0x002fe2000f8e18ff */
[----:B--2---:R-:W-:Y:S01]  /*1730*/  @!P5 MOV R3, 0x8000 ;  /* 0x000080000003d802 */ /* 0x004fe20000000f00 */
[----:B--2---:R-:W-:Y:S10]  /*1740*/  @P0 BRA `(.L_x_21) ;  /* 0x00000000000c0947 */ /* 0x004ff40003800000 */
[----:B------:R-:W-:-:S04]  /*1750*/  SHF.L.U32 R4, R15, 0x1f, RZ ;  /* 0x0000001f0f047819 */ /* 0x000fc800000006ff */
[----:B------:R-:W2:Y:S02]  /*1760*/  SYNCS.PHASECHK.TRANS64.TRYWAIT P0, [UR33+0x28], R4 ;  /* 0x00002804ff0075a7 */ /* 0x000ea40008001121 */
[----:B--2---:R-:W-:Y:S05]  /*1770*/  @!P0 BRA `(.L_x_22) ;  /* 0x0000005800808947 */ /* 0x004fea0003800000 */
.L_x_21:
[----:B------:R2:W-:Y:S01]  /*1780*/  @!P5 SYNCS.ARRIVE.TRANS64 RZ, [UR33], R3 ;  /* 0x00000003ffffd9a7 */ /* 0x0005e20008000021 */
[----:B------:R-:W-:Y:S04]  /*1790*/  BSSY.RECONVERGENT B0, `(.L_x_23) ;  /* 0x0000003000007945 */ /* 0x000fe80003800200 */
[----:B------:R-:W-:Y:S05]  /*17a0*/  @P4 BRA `(.L_x_24) ;  /* 0x0000000000044947 */ /* 0x000fea0003800000 */
[----:B------:R-:W-:Y:S05]  /*17b0*/  BPT.TRAP 0x1 ;  /* 0x000000040000795c */ /* 0x000fea0000300000 */
.L_x_24:
[----:B------:R-:W-:Y:S05]  /*17c0*/  BSYNC.RECONVERGENT B0 ;  /* 0x0000000000007941 */ /* 0x000fea0003800200 */
.L_x_23:
[----:B------:R-:W-:Y:S02]  /*17d0*/  UIADD3 UR6, UPT, UPT, UR42, 0x1, URZ ;  /* 0x000000012a067890 */ /* 0x000fe4000fffe0ff */
[----:B------:R-:W-:Y:S02]  /*17e0*/  UIADD3 UR40, UP1, UPT, UR22, 0x80, URZ ;  /* 0x0000008016287890 */ /* 0x000fe4000ff3e0ff */
[----:B------:R-:W-:Y:S02]  /*17f0*/  UISETP.NE.AND UP0, UPT, UR6, 0x5, UPT ;  /* 0x000000050600788c */ /* 0x000fe4000bf05270 */
[----:B------:R-:W-:Y:S02]  /*1800*/  USHF.L.U32 UR34, UR21, 0x7, URZ ;  /* 0x0000000715227899 */ /* 0x000fe400080006ff */
[----:B------:R-:W-:Y:S02]  /*1810*/  USEL UR9, URZ, 0x1, UP0 ;  /* 0x00000001ff097887 */ /* 0x000fe40008000000 */
[----:B------:R-:W-:-:S02]  /*1820*/  USEL UR6, UR6, URZ, UP0 ;  /* 0x000000ff06067287 */ /* 0x000fc40008000000 */
[----:B------:R-:W-:Y:S02]  /*1830*/  UIADD3 UR38, UP0, UPT, UR22, 0x180, URZ ;  /* 0x0000018016267890 */ /* 0x000fe4000ff1e0ff */
[----:B------:R-:W-:Y:S01]  /*1840*/  ULEA UR8, UR6, UR4, 0x3 ;  /* 0x0000000406087291 */ /* 0x000fe2000f8e18ff */
[----:B------:R-:W-:Y:S01]  /*1850*/  LOP3.LUT R15, R15, UR9, RZ, 0x3c, !PT ;  /* 0x000000090f0f7c12 */ /* 0x000fe2000f8e3cff */
[----:B------:R-:W-:Y:S02]  /*1860*/  UIADD3.X UR41, UPT, UPT, URZ, UR23, URZ, UP1, !UPT ;  /* 0x00000017ff297290 */ /* 0x000fe40008ffe4ff */
[----:B------:R-:W-:Y:S01]  /*1870*/  UIADD3 UR26, UPT, UPT, UR34, 0x40, URZ ;  /* 0x00000040221a7890 */ /* 0x000fe2000fffe0ff */
[----:B-1----:R-:W-:Y:S01]  /*1880*/  SHF.L.U32 R2, R15, 0x1f, RZ ;  /* 0x0000001f0f027819 */ /* 0x002fe200000006ff */
[----:B------:R-:W-:Y:S01]  /*1890*/  UIADD3.X UR39, UPT, UPT, URZ, UR23, URZ, UP0, !UPT ;  /* 0x00000017ff277290 */ /* 0x000fe200087fe4ff */
[----:B------:R-:W-:Y:S02]  /*18a0*/  UMOV UR30, 0x0 ;  /* 0x00000000001e7882 */ /* 0x000fe40000000000 */
[----:B------:R1:W1:Y:S01]  /*18b0*/  SYNCS.PHASECHK.TRANS64.TRYWAIT P0, [UR8+0x28], R2 ;  /* 0x00002802ff0075a7 */ /* 0x0002620008001108 */
[----:B------:R-:W-:Y:S01]  /*18c0*/  ULEA UR8, UR42, UR4, 0xe ;  /* 0x000000042a087291 */ /* 0x000fe2000f8e70ff */
[----:B------:R-:W-:Y:S01]  /*18d0*/  UMOV UR31, 0x10000000 ;  /* 0x10000000001f7882 */ /* 0x000fe20000000000 */
[----:B------:R-:W-:-:S02]  /*18e0*/  UMOV UR25, UR33 ;  /* 0x0000002100197c82 */ /* 0x000fc40008000000 */
[----:B------:R-:W-:Y:S02]  /*18f0*/  UIADD3 UR32, UPT, UPT, UR8, 0x3400, URZ ;  /* 0x0000340008207890 */ /* 0x000fe4000fffe0ff */
[----:B------:R-:W-:Y:S02]  /*1900*/  UIADD3 UR24, UPT, UPT, UR8, 0x5400, URZ ;  /* 0x0000540008187890 */ /* 0x000fe4000fffe0ff */
[----:B------:R-:W-:Y:S02]  /*1910*/  UIADD3 UR16, UPT, UPT, UR8, 0x17400, URZ ;  /* 0x0001740008107890 */ /* 0x000fe4000fffe0ff */
[----:B------:R-:W-:Y:S01]  /*1920*/  UIADD3 UR8, UPT, UPT, UR8, 0x19400, URZ ;  /* 0x0001940008087890 */ /* 0x000fe2000fffe0ff */
[----:B------:R-:W-:Y:S01]  /*1930*/  UMOV UR27, UR35 ;  /* 0x00000023001b7c82 */ /* 0x000fe20008000000 */
[----:B------:R-:W-:Y:S01]  /*1940*/  UMOV UR28, UR36 ;  /* 0x00000024001c7c82 */ /* 0x000fe20008000000 */
[----:B------:R-:W-:Y:S01]  /*1950*/  UMOV UR17, UR33 ;  /* 0x0000002100117c82 */ /* 0x000fe20008000000 */
[----:B------:R-:W-:Y:S01]  /*1960*/  UMOV UR20, UR36 ;  /* 0x0000002400147c82 */ /* 0x000fe20008000000 */
[----:B------:R-:W-:Y:S01]  /*1970*/  UMOV UR18, UR34 ;  /* 0x0000002200127c82 */ /* 0x000fe20008000000 */
[----:B------:R1:W-:Y:S01]  /*1980*/  UTMALDG.3D [UR32], [UR40], desc[UR30] ;  /* 0x00001e20280075b4 */ /* 0x0003e20008011000 */
[----:B------:R-:W-:Y:S01]  /*1990*/  UMOV UR11, UR19 ;  /* 0x00000013000b7c82 */ /* 0x000fe20008000000 */
[----:B------:R-:W-:Y:S01]  /*19a0*/  UMOV UR12, UR36 ;  /* 0x00000024000c7c82 */ /* 0x000fe20008000000 */
[----:B------:R-:W-:Y:S01]  /*19b0*/  UMOV UR9, UR33 ;  /* 0x0000002100097c82 */ /* 0x000fe20008000000 */
[----:B------:R-:W-:Y:S01]  /*19c0*/  UMOV UR10, UR26 ;  /* 0x0000001a000a7c82 */ /* 0x000fe20008000000 */
[----:B------:R-:W-:Y:S01]  /*19d0*/  UIADD3 UR21, UPT, UPT, UR21, 0x1, URZ ;  /* 0x0000000115157890 */ /* 0x000fe2000fffe0ff */
[----:B------:R-:W-:Y:S01]  /*19e0*/  UMOV UR29, UR5 ;  /* 0x00000005001d7c82 */ /* 0x000fe20008000000 */
[----:B------:R1:W-:Y:S02]  /*19f0*/  UTMALDG.3D [UR24], [UR40], desc[UR30] ;  /* 0x00001e18280075b4 */ /* 0x0003e40008011000 */
[----:B------:R-:W-:Y:S01]  /*1a00*/  UISETP.NE.AND UP0, UPT, UR21, UR5, UPT ;  /* 0x000000051500728c */ /* 0x000fe2000bf05270 */
[----:B------:R-:W-:Y:S01]  /*1a10*/  UMOV UR42, UR6 ;  /* 0x00000006002a7c82 */ /* 0x000fe20008000000 */
[----:B------:R1:W-:Y:S01]  /*1a20*/  UTMALDG.3D [UR16], [UR38], desc[UR30] ;  /* 0x00001e10260075b4 */ /* 0x0003e20008011000 */
[----:B------:R1:W-:Y:S06]  /*1a30*/  UTMALDG.3D [UR8], [UR38], desc[UR30] ;  /* 0x00001e08260075b4 */ /* 0x0003ec0008011000 */
[----:B------:R-:W-:Y:S05]  /*1a40*/  BRA.U UP0, `(.L_x_25) ;  /* 0xfffffffd00347547 */ /* 0x000fea000b83ffff */
.L_x_20:
[----:B-1----:R-:W-:Y:S01]  /*1a50*/  ULEA UR8, UR6, UR4, 0x3 ;  /* 0x0000000406087291 */ /* 0x002fe2000f8e18ff */
[----:B------:R-:W-:Y:S01]  /*1a60*/  SHF.L.U32 R2, R15, 0x1f, RZ ;  /* 0x0000001f0f027819 */ /* 0x000fe200000006ff */
[----:B------:R-:W-:Y:S01]  /*1a70*/  @!P1 SYNCS.ARRIVE.TRANS64.A1T0 RZ, [UR4+0x88], RZ ;  /* 0x000088ffffff99a7 */ /* 0x000fe20008100004 */
[----:B------:R-:W-:-:S06]  /*1a80*/  UISETP.GT.AND UP0, UPT, UR15, UR14, UPT ;  /* 0x0000000e0f00728c */ /* 0x000fcc000bf04270 */
[----:B--2---:R1:W2:Y:S03]  /*1a90*/  SYNCS.PHASECHK.TRANS64.TRYWAIT P0, [UR8+0x28], R2 ;  /* 0x00002802ff0075a7 */ /* 0x0042a60008001108 */
[----:B------:R-:W-:Y:S05]  /*1aa0*/  BRA.U !UP0, `(.L_x_26) ;  /* 0x0000000108d07547 */ /* 0x000fea000b800000 */
[----:B------:R-:W-:Y:S01]  /*1ab0*/  UIADD3 UR21, UPT, UPT, UR7, UR29, URZ ;  /* 0x0000001d07157290 */ /* 0x000fe2000fffe0ff */
[----:B------:R-:W-:-:S11]  /*1ac0*/  UMOV UR42, UR6 ;  /* 0x00000006002a7c82 */ /* 0x000fd60008000000 */
.L_x_31:
[----:B-1----:R-:W-:Y:S01]  /*1ad0*/  ULEA UR33, UR42, UR4, 0x3 ;  /* 0x000000042a217291 */ /* 0x002fe2000f8e18ff */
[----:B--2---:R-:W-:Y:S01]  /*1ae0*/  @!P5 MOV R3, 0x8000 ;  /* 0x000080000003d802 */ /* 0x004fe20000000f00 */
[----:B--2---:R-:W-:Y:S10]  /*1af0*/  @P0 BRA `(.L_x_27) ;  /* 0x00000000000c0947 */ /* 0x004ff40003800000 */
[----:B------:R-:W-:-:S04]  /*1b00*/  SHF.L.U32 R4, R15, 0x1f, RZ ;  /* 0x0000001f0f047819 */ /* 0x000fc800000006ff */
[----:B------:R-:W2:Y:S02]  /*1b10*/  SYNCS.PHASECHK.TRANS64.TRYWAIT P0, [UR33+0x28], R4 ;  /* 0x00002804ff0075a7 */ /* 0x000ea40008001121 */
[----:B--2---:R-:W-:Y:S05]  /*1b20*/  @!P0 BRA `(.L_x_28) ;  /* 0x0000005400ac8947 */ /* 0x004fea0003800000 */
.L_x_27:
[----:B------:R2:W-:Y:S01]  /*1b30*/  @!P5 SYNCS.ARRIVE.TRANS64 RZ, [UR33], R3 ;  /* 0x00000003ffffd9a7 */ /* 0x0005e20008000021 */
[----:B------:R-:W-:Y:S04]  /*1b40*/  BSSY.RECONVERGENT B0, `(.L_x_29) ;  /* 0x0000003000007945 */ /* 0x000fe80003800200 */
[----:B------:R-:W-:Y:S05]  /*1b50*/  @P4 BRA `(.L_x_30) ;  /* 0x0000000000044947 */ /* 0x000fea0003800000 */
[----:B------:R-:W-:Y:S05]  /*1b60*/  BPT.TRAP 0x1 ;  /* 0x000000040000795c */ /* 0x000fea0000300000 */
.L_x_30:
[----:B------:R-:W-:Y:S05]  /*1b70*/  BSYNC.RECONVERGENT B0 ;  /* 0x0000000000007941 */ /* 0x000fea0003800200 */
.L_x_29:
        /* <DEDUP_REMOVED lines=31> */
[----:B------:R-:W-:Y:S01]  /*1d70*/  UMOV UR10, UR26 ;  /* 0x0000001a000a7c82 */ /* 0x000fe20008000000 */
[----:B------:R-:W-:Y:S01]  /*1d80*/  UIADD3 UR29, UPT, UPT, UR29, 0x1, URZ ;  /* 0x000000011d1d7890 */ /* 0x000fe2000fffe0ff */
[----:B------:R1:W-:Y:S01]  /*1d90*/  UTMALDG.3D [UR24], [UR40], desc[UR30] ;  /* 0x00001e18280075b4 */ /* 0x0003e20008011000 */
[----:B------:R-:W-:-:S02]  /*1da0*/  UMOV UR42, UR6 ;  /* 0x00000006002a7c82 */ /* 0x000fc40008000000 */
[----:B------:R-:W-:Y:S01]  /*1db0*/  UISETP.NE.AND UP0, UPT, UR29, UR21, UPT ;  /* 0x000000151d00728c */ /* 0x000fe2000bf05270 */
[----:B------:R1:W-:Y:S01]  /*1dc0*/  UTMALDG.3D [UR16], [UR38], desc[UR30] ;  /* 0x00001e10260075b4 */ /* 0x0003e20008011000 */
[----:B------:R1:W-:Y:S07]  /*1dd0*/  UTMALDG.3D [UR8], [UR38], desc[UR30] ;  /* 0x00001e08260075b4 */ /* 0x0003ee0008011000 */
[----:B------:R-:W-:Y:S05]  /*1de0*/  BRA.U UP0, `(.L_x_31) ;  /* 0xfffffffd00387547 */ /* 0x000fea000b83ffff */
.L_x_26:
[C---:B-1----:R-:W-:Y:S01]  /*1df0*/  LEA R2, R14.reuse, UR4, 0x3 ;  /* 0x000000040e027c11 */ /* 0x042fe2000f8e18ff */
[----:B------:R-:W-:Y:S01]  /*1e00*/  NOP ;  /* 0x0000000000007918 */ /* 0x000fe20000000000 */
[----:B--2---:R-:W-:Y:S02]  /*1e10*/  SHF.L.U32 R3, R13, 0x1f, RZ ;  /* 0x0000001f0d037819 */ /* 0x004fe400000006ff */
[----:B------:R-:W-:Y:S02]  /*1e20*/  LEA R4, R14, UR4, 0x4 ;  /* 0x000000040e047c11 */ /* 0x000fe4000f8e20ff */
[----:B------:R-:W1:Y:S02]  /*1e30*/  SYNCS.PHASECHK.TRANS64.TRYWAIT P0, [R2+URZ+0x90], R3 ;  /* 0x00009003020075a7 */ /* 0x000e6400080011ff */
[----:B-1----:R-:W-:Y:S05]  /*1e40*/  @!P0 BRA `(.L_x_32) ;  /* 0x0000005000fc8947 */ /* 0x002fea0003800000 */
.L_x_119:
[----:B------:R-:W2:Y:S01]  /*1e50*/  LDS.128 R4, [R4+0x120] ;  /* 0x0001200004047984 */ /* 0x000ea20000000c00 */
[----:B---3--:R-:W-:Y:S01]  /*1e60*/  ISETP.GE.AND P0, PT, R26, 0x1, PT ;  /* 0x000000011a00780c */ /* 0x008fe20003f06270 */
[----:B-1----:R-:W-:Y:S01]  /*1e70*/  VIADD R2, R2, 0xa0 ;  /* 0x000000a002027836 */ /* 0x002fe20000000000 */
[----:B------:R-:W-:Y:S01]  /*1e80*/  @!PT LDS RZ, [RZ] ;  /* 0x00000000fffff984 */ /* 0x000fe20000000800 */
[----:B------:R-:W-:Y:S01]  /*1e90*/  @!PT LDS RZ, [RZ] ;  /* 0x00000000fffff984 */ /* 0x000fe20000000800 */
[----:B------:R-:W-:Y:S01]  /*1ea0*/  @!PT LDS RZ, [RZ] ;  /* 0x00000000fffff984 */ /* 0x000fe20000000800 */
[----:B------:R-:W-:Y:S01]  /*1eb0*/  @!PT LDS RZ, [RZ] ;  /* 0x00000000fffff984 */ /* 0x000fe20000000800 */
[----:B------:R1:W-:Y:S06]  /*1ec0*/  MEMBAR.ALL.CTA ;  /* 0x0000000000007992 */ /* 0x0003ec0000008000 */
[----:B-1----:R-:W1:Y:S01]  /*1ed0*/  FENCE.VIEW.ASYNC.S ;  /* 0x00000000000073c6 */ /* 0x002e620000000000 */
[----:B------:R-:W-:-:S04]  /*1ee0*/  PRMT R2, RZ, 0x654, R2 ;  /* 0x00000654ff027816 */ /* 0x000fc80000000002 */
[----:B-1----:R1:W-:Y:S01]  /*1ef0*/  SYNCS.ARRIVE.TRANS64.RED.A1T0 RZ, [R2+URZ], RZ ;  /* 0x000000ff02ff79a7 */ /* 0x0023e200081004ff */
[----:B--2---:R-:W-:-:S13]  /*1f00*/  LOP3.LUT P2, RZ, R6, 0x1, RZ, 0xc0, !PT ;  /* 0x0000000106ff7812 */ /* 0x004fda000784c0ff */
[----:B------:R-:W-:Y:S01]  /*1f10*/  @P2 SHF.R.U32.HI R3, RZ, 0x10, R5 ;  /* 0x00000010ff032819 */ /* 0x000fe20000011605 */
[----:B------:R-:W-:Y:S01]  /*1f20*/  VOTEU.ANY UP0, P2 ;  /* 0x0000000000ff7886 */ /* 0x000fe20001000100 */
[----:B------:R-:W-:Y:S02]  /*1f30*/  @P2 MOV R10, R4 ;  /* 0x00000004000a2202 */ /* 0x000fe40000000f00 */
[----:B------:R-:W-:Y:S02]  /*1f40*/  @P2 R2UR.BROADCAST UR8, R3 ;  /* 0x00000000030822ca */ /* 0x000fe400008e0000 */
[----:B------:R-:W-:-:S11]  /*1f50*/  @P2 LOP3.LUT R9, R5, 0xffff, RZ, 0xc0, !PT ;  /* 0x0000ffff05092812 */ /* 0x000fd600078ec0ff */
[----:B------:R-:W-:Y:S01]  /*1f60*/  @UP0 UMOV UR36, UR8 ;  /* 0x0000000800240c82 */ /* 0x000fe20008000000 */
[----:B-1----:R-:W-:Y:S05]  /*1f70*/  @!P0 BRA `(.L_x_33) ;  /* 0x0000000000b88947 */ /* 0x002fea0003800000 */
[----:B------:R-:W4:Y:S01]  /*1f80*/  LDC.64 R4, c[0x0][0xb18] ;  /* 0x0002c600ff047b82 */ /* 0x000f220000000a00 */
[----:B------:R-:W-:-:S07]  /*1f90*/  ISETP.NE.AND P3, PT, R26, 0x1, PT ;  /* 0x000000011a00780c */ /* 0x000fce0003f65270 */
[----:B------:R-:W1:Y:S08]  /*1fa0*/  LDC.64 R6, c[0x0][0xb10] ;  /* 0x0002c400ff067b82 */ /* 0x000e700000000a00 */
[----:B------:R-:W2:Y:S08]  /*1fb0*/  LDC R16, c[0x0][0xb20] ;  /* 0x0002c800ff107b82 */ /* 0x000eb00000000800 */
[----:B------:R-:W3:Y:S01]  /*1fc0*/  LDC R17, c[0x0][0xb0c] ;  /* 0x0002c300ff117b82 */ /* 0x000ee20000000800 */
[----:B----4-:R-:W-:Y:S01]  /*1fd0*/  IMAD.HI.U32 R19, R0, R5, RZ ;  /* 0x0000000500137227 */ /* 0x010fe200078e00ff */
[----:B------:R-:W-:-:S03]  /*1fe0*/  ISETP.NE.AND P0, PT, R4, 0x1, PT ;  /* 0x000000010400780c */ /* 0x000fc60003f05270 */
[----:B------:R-:W-:-:S03]  /*1ff0*/  IMAD.HI.U32 R5, R9, R5, RZ ;  /* 0x0000000509057227 */ /* 0x000fc600078e00ff */
[----:B------:R-:W4:Y:S01]  /*2000*/  LDC.64 R2, c[0x0][0xb28] ;  /* 0x0002ca00ff027b82 */ /* 0x000f220000000a00 */
[----:B-1----:R-:W-:-:S04]  /*2010*/  IMAD.HI.U32 R20, R8, R6, RZ ;  /* 0x0000000608147227 */ /* 0x002fc800078e00ff */
[----:B------:R-:W-:Y:S01]  /*2020*/  IMAD.HI.U32 R21, R10, R6, RZ ;  /* 0x000000060a157227 */ /* 0x000fe200078e00ff */
[----:B------:R-:W-:Y:S02]  /*2030*/  SHF.R.U32.HI R20, RZ, R7, R20 ;  /* 0x00000007ff147219 */ /* 0x000fe40000011614 */
[-C--:B--2---:R-:W-:Y:S02]  /*2040*/  SHF.R.U32.HI R19, RZ, R16.reuse, R19 ;  /* 0x00000010ff137219 */ /* 0x084fe40000011613 */
[----:B------:R-:W-:Y:S02]  /*2050*/  SHF.R.U32.HI R5, RZ, R16, R5 ;  /* 0x00000010ff057219 */ /* 0x000fe40000011605 */
[----:B------:R-:W-:Y:S02]  /*2060*/  SEL R19, R0, R19, !P0 ;  /* 0x0000001300137207 */ /* 0x000fe40004000000 */
[----:B------:R-:W-:Y:S02]  /*2070*/  SHF.R.U32.HI R21, RZ, R7, R21 ;  /* 0x00000007ff157219 */ /* 0x000fe40000011615 */
[----:B---3--:R-:W-:-:S02]  /*2080*/  ISETP.NE.AND P1, PT, R17, 0x1, PT ;  /* 0x000000011100780c */ /* 0x008fc40003f25270 */
[----:B------:R-:W-:Y:S02]  /*2090*/  SEL R5, R9, R5, !P0 ;  /* 0x0000000509057207 */ /* 0x000fe40004000000 */
[----:B------:R-:W-:Y:S02]  /*20a0*/  SEL R20, R8, R20, !P1 ;  /* 0x0000001408147207 */ /* 0x000fe40004800000 */
[----:B------:R-:W-:Y:S01]  /*20b0*/  SEL R21, R10, R21, !P1 ;  /* 0x000000150a157207 */ /* 0x000fe20004800000 */
[----:B----4-:R-:W-:-:S04]  /*20c0*/  IMAD.HI.U32 R18, R19, R2, RZ ;  /* 0x0000000213127227 */ /* 0x010fc800078e00ff */
        /* <DEDUP_REMOVED lines=10> */
[----:B------:R-:W-:-:S04]  /*2170*/  @!P0 IMAD.HI.U32 R7, R21, R2, RZ ;  /* 0x0000000215078227 */ /* 0x000fc800078e00ff */
[----:B------:R-:W-:Y:S01]  /*2180*/  IMAD.MOV R2, RZ, RZ, -R6 ;  /* 0x000000ffff027224 */ /* 0x000fe200078e0a06 */
[----:B------:R-:W-:Y:S02]  /*2190*/  @!P0 SHF.R.U32.HI R3, RZ, R3, R7 ;  /* 0x00000003ff038219 */ /* 0x000fe40000011607 */
[----:B------:R-:W-:Y:S01]  /*21a0*/  IADD3 R7, PT, PT, -R5, RZ, RZ ;  /* 0x000000ff05077210 */ /* 0x000fe20007ffe1ff */
[----:B------:R-:W-:Y:S01]  /*21b0*/  IMAD R2, R26, R2, R5 ;  /* 0x000000021a027224 */ /* 0x000fe200078e0205 */
        /* <DEDUP_REMOVED lines=10> */
.L_x_33:
[----:B------:R-:W1:Y:S02]  /*2260*/  LDCU UR8, c[0x0][0xb30] ;  /* 0x00016600ff0877ac */ /* 0x000e640008000800 */
[----:B-1----:R-:W-:-:S09]  /*2270*/  UISETP.NE.AND UP0, UPT, UR8, 0x1, UPT ;  /* 0x000000010800788c */ /* 0x002fd2000bf05270 */
[----:B------:R-:W-:Y:S05]  /*2280*/  BRA.U UP0, `(.L_x_34) ;  /* 0x0000000100407547 */ /* 0x000fea000b800000 */
[----:B------:R-:W1:Y:S08]  /*2290*/  LDC.64 R4, c[0x0][0xb10] ;  /* 0x0002c400ff047b82 */ /* 0x000e700000000a00 */
[----:B------:R-:W2:Y:S08]  /*22a0*/  LDC.64 R2, c[0x0][0xb18] ;  /* 0x0002c600ff027b82 */ /* 0x000eb00000000a00 */
[----:B------:R-:W3:Y:S08]  /*22b0*/  LDC R6, c[0x0][0xb20] ;  /* 0x0002c800ff067b82 */ /* 0x000ef00000000800 */
[----:B------:R-:W4:Y:S01]  /*22c0*/  LDC R7, c[0x0][0xb0c] ;  /* 0x0002c300ff077b82 */ /* 0x000f220000000800 */
[----:B-1----:R-:W-:-:S05]  /*22d0*/  IMAD.HI.U32 R4, R10, R4, RZ ;  /* 0x000000040a047227 */ /* 0x002fca00078e00ff */
[----:B------:R-:W-:Y:S01]  /*22e0*/  SHF.R.U32.HI R4, RZ, R5, R4 ;  /* 0x00000005ff047219 */ /* 0x000fe20000011604 */
[----:B--2---:R-:W-:Y:S01]  /*22f0*/  IMAD.HI.U32 R3, R9, R3, RZ ;  /* 0x0000000309037227 */ /* 0x004fe200078e00ff */
[----:B------:R-:W-:-:S04]  /*2300*/  ISETP.NE.AND P0, PT, R2, 0x1, PT ;  /* 0x000000010200780c */ /* 0x000fc80003f05270 */
[----:B---3--:R-:W-:-:S04]  /*2310*/  SHF.R.U32.HI R3, RZ, R6, R3 ;  /* 0x00000006ff037219 */ /* 0x008fc80000011603 */
[----:B------:R-:W-:Y:S02]  /*2320*/  SEL R3, R9, R3, !P0 ;  /* 0x0000000309037207 */ /* 0x000fe40004000000 */
[----:B----4-:R-:W-:-:S04]  /*2330*/  ISETP.NE.AND P1, PT, R7, 0x1, PT ;  /* 0x000000010700780c */ /* 0x010fc80003f25270 */
[----:B------:R-:W-:-:S05]  /*2340*/  SEL R4, R10, R4, !P1 ;  /* 0x000000040a047207 */ /* 0x000fca0004800000 */
[----:B------:R-:W-:Y:S02]  /*2350*/  IMAD.IADD R5, R3, 0x1, -R4 ;  /* 0x0000000103057824 */ /* 0x000fe400078e0a04 */
[----:B------:R-:W-:Y:S02]  /*2360*/  IMAD.IADD R3, R4, 0x1, -R3 ;  /* 0x0000000104037824 */ /* 0x000fe400078e0a03 */
[----:B------:R-:W-:Y:S02]  /*2370*/  IMAD R10, R5, R7, R10 ;  /* 0x00000007050a7224 */ /* 0x000fe400078e020a */
[----:B------:R-:W-:-:S07]  /*2380*/  IMAD R9, R3, R2, R9 ;  /* 0x0000000203097224 */ /* 0x000fce00078e0209 */
.L_x_34:
[----:B------:R-:W-:Y:S01]  /*2390*/  VIADD R14, R14, 0x1 ;  /* 0x000000010e0e7836 */ /* 0x000fe20000000000 */
[----:B------:R-:W-:Y:S01]  /*23a0*/  PLOP3.LUT P1, PT, PT, PT, PT, 0x80, 0x8 ;  /* 0x000000000008781c */ /* 0x000fe20003f2f070 */
[----:B------:R-:W-:Y:S02]  /*23b0*/  IMAD.IADD R21, R10, 0x1, R59 ;  /* 0x000000010a157824 */ /* 0x000fe400078e023b */
[----:B------:R-:W-:Y:S01]  /*23c0*/  IMAD.IADD R20, R9, 0x1, R58 ;  /* 0x0000000109147824 */ /* 0x000fe200078e023a */
[----:B------:R-:W-:-:S04]  /*23d0*/  ISETP.NE.AND P0, PT, R14, 0x2, PT ;  /* 0x000000020e00780c */ /* 0x000fc80003f05270 */
[----:B------:R-:W-:Y:S02]  /*23e0*/  SEL R2, RZ, 0x1, P0 ;  /* 0x00000001ff027807 */ /* 0x000fe40000000000 */
[----:B------:R-:W-:Y:S02]  /*23f0*/  SEL R14, R14, RZ, P0 ;  /* 0x000000ff0e0e7207 */ /* 0x000fe40000000000 */
[----:B------:R-:W-:Y:S01]  /*2400*/  LOP3.LUT R13, R13, R2, RZ, 0x3c, !PT ;  /* 0x000000020d0d7212 */ /* 0x000fe200078e3cff */
[----:B------:R-:W-:Y:S06]  /*2410*/  @P2 BRA `(.L_x_35) ;  /* 0xfffffff000482947 */ /* 0x000fec000383ffff */
[----:B------:R-:W-:Y:S01]  /*2420*/  UIADD3 UR4, UPT, UPT, UR4, 0x28, URZ ;  /* 0x0000002804047890 */ /* 0x000fe2000fffe0ff */
[----:B------:R-:W-:-:S03]  /*2430*/  SHF.L.U32 R2, R15, 0x1f, RZ ;  /* 0x0000001f0f027819 */ /* 0x000fc600000006ff */
[----:B------:R-:W-:-:S09]  /*2440*/  ULEA UR5, UR6, UR4, 0x3 ;  /* 0x0000000406057291 */ /* 0x000fd2000f8e18ff */
[----:B------:R-:W1:Y:S02]  /*2450*/  SYNCS.PHASECHK.TRANS64.TRYWAIT P0, [UR5], R2 ;  /* 0x00000002ff0075a7 */ /* 0x000e640008001105 */
[----:B-1----:R-:W-:Y:S05]  /*2460*/  @!P0 BRA `(.L_x_36) ;  /* 0x0000004c00888947 */ /* 0x002fea0003800000 */
.L_x_121:
[----:B------:R-:W-:-:S04]  /*2470*/  UIADD3 UR6, UPT, UPT, UR6, 0x1, URZ ;  /* 0x0000000106067890 */ /* 0x000fc8000fffe0ff */
[----:B------:R-:W-:-:S04]  /*2480*/  UISETP.NE.AND UP0, UPT, UR6, 0x5, UPT ;  /* 0x000000050600788c */ /* 0x000fc8000bf05270 */
[----:B------:R-:W-:Y:S02]  /*2490*/  USEL UR7, URZ, 0x1, UP0 ;  /* 0x00000001ff077887 */ /* 0x000fe40008000000 */
[----:B------:R-:W-:-:S04]  /*24a0*/  USEL UR6, UR6, URZ, UP0 ;  /* 0x000000ff06067287 */ /* 0x000fc80008000000 */
[----:B------:R-:W-:Y:S01]  /*24b0*/  ULEA UR5, UR6, UR4, 0x3 ;  /* 0x0000000406057291 */ /* 0x000fe2000f8e18ff */
[----:B-1----:R-:W-:-:S04]  /*24c0*/  LOP3.LUT R2, R15, UR7, RZ, 0x3c, !PT ;  /* 0x000000070f027c12 */ /* 0x002fc8000f8e3cff */
[----:B------:R-:W-:-:S04]  /*24d0*/  SHF.L.U32 R3, R2, 0x1f, RZ ;  /* 0x0000001f02037819 */ /* 0x000fc800000006ff */
[----:B------:R-:W1:Y:S02]  /*24e0*/  SYNCS.PHASECHK.TRANS64.TRYWAIT P0, [UR5], R3 ;  /* 0x00000003ff0075a7 */ /* 0x000e640008001105 */
[----:B-1----:R-:W-:Y:S05]  /*24f0*/  @!P0 BRA `(.L_x_37) ;  /* 0x0000004c007c8947 */ /* 0x002fea0003800000 */
.L_x_123:
[----:B------:R-:W-:-:S04]  /*2500*/  UIADD3 UR6, UPT, UPT, UR6, 0x1, URZ ;  /* 0x0000000106067890 */ /* 0x000fc8000fffe0ff */
[----:B------:R-:W-:-:S04]  /*2510*/  UISETP.NE.AND UP0, UPT, UR6, 0x5, UPT ;  /* 0x000000050600788c */ /* 0x000fc8000bf05270 */
[----:B------:R-:W-:Y:S02]  /*2520*/  USEL UR7, URZ, 0x1, UP0 ;  /* 0x00000001ff077887 */ /* 0x000fe40008000000 */
[----:B------:R-:W-:-:S04]  /*2530*/  USEL UR6, UR6, URZ, UP0 ;  /* 0x000000ff06067287 */ /* 0x000fc80008000000 */
[----:B------:R-:W-:Y:S01]  /*2540*/  ULEA UR5, UR6, UR4, 0x3 ;  /* 0x0000000406057291 */ /* 0x000fe2000f8e18ff */
[----:B------:R-:W-:-:S04]  /*2550*/  LOP3.LUT R2, R2, UR7, RZ, 0x3c, !PT ;  /* 0x0000000702027c12 */ /* 0x000fc8000f8e3cff */
[----:B-1----:R-:W-:-:S04]  /*2560*/  SHF.L.U32 R3, R2, 0x1f, RZ ;  /* 0x0000001f02037819 */ /* 0x002fc800000006ff */
[----:B------:R-:W1:Y:S02]  /*2570*/  SYNCS.PHASECHK.TRANS64.TRYWAIT P0, [UR5], R3 ;  /* 0x00000003ff0075a7 */ /* 0x000e640008001105 */
[----:B-1----:R-:W-:Y:S05]  /*2580*/  @!P0 BRA `(.L_x_38) ;  /* 0x0000004c00708947 */ /* 0x002fea0003800000 */
.L_x_125:
        /* <DEDUP_REMOVED lines=9> */
.L_x_127:
[----:B------:R-:W-:-:S04]  /*2620*/  UIADD3 UR6, UPT, UPT, UR6, 0x1, URZ ;  /* 0x0000000106067890 */ /* 0x000fc8000fffe0ff */
[----:B------:R-:W-:-:S04]  /*2630*/  UISETP.NE.AND UP0, UPT, UR6, 0x5, UPT ;  /* 0x000000050600788c */ /* 0x000fc8000bf05270 */
[----:B------:R-:W-:Y:S02]  /*2640*/  USEL UR5, URZ, 0x1, UP0 ;  /* 0x00000001ff057887 */ /* 0x000fe40008000000 */
[----:B------:R-:W-:-:S04]  /*2650*/  USEL UR6, UR6, URZ, UP0 ;  /* 0x000000ff06067287 */ /* 0x000fc80008000000 */
[----:B------:R-:W-:Y:S01]  /*2660*/  ULEA UR6, UR6, UR4, 0x3 ;  /* 0x0000000406067291 */ /* 0x000fe2000f8e18ff */
[----:B------:R-:W-:-:S04]  /*2670*/  LOP3.LUT R2, R2, UR5, RZ, 0x3c, !PT ;  /* 0x0000000502027c12 */ /* 0x000fc8000f8e3cff */
[----:B------:R-:W-:Y:S01]  /*2680*/  SHF.L.U32 R2, R2, 0x1f, RZ ;  /* 0x0000001f02027819 */ /* 0x000fe200000006ff */
[----:B-1--4-:R-:W-:-:S07]  /*2690*/  IMAD.U32 R0, RZ, RZ, UR6 ;  /* 0x00000006ff007e24 */ /* 0x012fce000f8e00ff */
.L_x_40:
[----:B-1----:R1:W2:Y:S02]  /*26a0*/  SYNCS.PHASECHK.TRANS64.TRYWAIT P0, [R0+URZ], R2 ;  /* 0x00000002000075a7 */ /* 0x0022a400080011ff */
[----:B--2---:R-:W-:Y:S05]  /*26b0*/  @!P0 NANOSLEEP.SYNCS 0x989680 ;  /* 0x009896800000895d */ /* 0x004fea0003900000 */
[----:B------:R-:W2:Y:S02]  /*26c0*/  @!P0 SYNCS.PHASECHK.TRANS64 P0, [R0+URZ], R2 ;  /* 0x00000002000085a7 */ /* 0x000ea400080010ff */
[----:B--2---:R-:W-:Y:S05]  /*26d0*/  @P0 EXIT ;  /* 0x000000000000094d */ /* 0x004fea0003800000 */
[----:B------:R-:W-:Y:S05]  /*26e0*/  BRA `(.L_x_40) ;  /* 0xfffffffc00ec7947 */ /* 0x000fea000383ffff */
.L_x_17:
[----:B------:R-:W-:-:S04]  /*26f0*/  UISETP.NE.AND UP1, UPT, UR37, URZ, UPT ;  /* 0x000000ff2500728c */ /* 0x000fc8000bf25270 */
[----:B------:R-:W-:-:S09]  /*2700*/  UISETP.NE.OR UP1, UPT, UR8, 0x1, UP1 ;  /* 0x000000010800788c */ /* 0x000fd20008f25670 */
[----:B------:R-:W-:Y:S05]  /*2710*/  BRA.U UP1, `(.L_x_41) ;  /* 0x0000000501487547 */ /* 0x000fea000b800000 */
[----:B------:R-:W-:Y:S01]  /*2720*/  ISETP.NE.AND P2, PT, R2, RZ, PT ;  /* 0x000000ff0200720c */ /* 0x000fe20003f45270 */
[----:B------:R-:W-:Y:S01]  /*2730*/  IMAD.MOV.U32 R12, RZ, RZ, 0x1 ;  /* 0x00000001ff0c7424 */ /* 0x000fe200078e00ff */
[----:B------:R-:W-:Y:S02]  /*2740*/  CS2R R10, SRZ ;  /* 0x00000000000a7805 */ /* 0x000fe4000001ff00 */
[----:B------:R-:W-:Y:S01]  /*2750*/  CS2R R8, SRZ ;  /* 0x0000000000087805 */ /* 0x000fe2000001ff00 */
[----:B------:R-:W-:Y:S01]  /*2760*/  UMOV UR4, 0x400 ;  /* 0x0000040000047882 */ /* 0x000fe20000000000 */
[----:B------:R-:W-:Y:S01]  /*2770*/  UMOV UR6, URZ ;  /* 0x000000ff00067c82 */ /* 0x000fe20008000000 */
[----:B------:R-:W-:-:S12]  /*2780*/  ULEA UR37, UR37, UR4, 0x18 ;  /* 0x0000000425257291 */ /* 0x000fd8000f8ec0ff */
.L_x_45:
[----:B------:R-:W-:Y:S02]  /*2790*/  LEA R0, R8, UR37, 0x3 ;  /* 0x0000002508007c11 */ /* 0x000fe4000f8e18ff */
[----:B------:R-:W-:-:S03]  /*27a0*/  SHF.L.U32 R4, R9, 0x1f, RZ ;  /* 0x0000001f09047819 */ /* 0x000fc600000006ff */
[----:B------:R-:W-:Y:S01]  /*27b0*/  VIADD R5, R0, 0x100 ;  /* 0x0000010000057836 */ /* 0x000fe20000000000 */
[----:B------:R-:W1:Y:S02]  /*27c0*/  SYNCS.PHASECHK.TRANS64.TRYWAIT P0, [R0+URZ+0xf0], R4 ;  /* 0x0000f004000075a7 */ /* 0x000e6400080011ff */
[----:B-1----:R-:W-:Y:S05]  /*27d0*/  @!P0 BRA `(.L_x_42) ;  /* 0x0000004c000c8947 */ /* 0x002fea0003800000 */
.L_x_128:
[----:B------:R-:W-:Y:S01]  /*27e0*/  ULEA UR5, UR6, UR37, 0x3 ;  /* 0x0000002506057291 */ /* 0x000fe2000f8e18ff */
[----:B-1----:R-:W-:Y:S01]  /*27f0*/  PRMT R0, RZ, 0x654, R5 ;  /* 0x00000654ff007816 */ /* 0x002fe20000000005 */
[----:B------:R-:W-:Y:S01]  /*2800*/  @!P2 IMAD.MOV.U32 R4, RZ, RZ, 0x10 ;  /* 0x00000010ff04a424 */ /* 0x000fe200078e00ff */
[----:B------:R-:W-:Y:S01]  /*2810*/  SHF.L.U32 R5, R12, 0x1f, RZ ;  /* 0x0000001f0c057819 */ /* 0x000fe200000006ff */
[----:B------:R-:W-:Y:S01]  /*2820*/  UIADD3 UR4, UPT, UPT, UR5, 0x90, URZ ;  /* 0x0000009005047890 */ /* 0x000fe2000fffe0ff */
[----:B------:R1:W-:Y:S05]  /*2830*/  SYNCS.ARRIVE.TRANS64.RED.A1T0 RZ, [R0+URZ], RZ ;  /* 0x000000ff00ff79a7 */ /* 0x0003ea00081004ff */
[----:B------:R-:W-:Y:S01]  /*2840*/  IMAD.U32 R6, RZ, RZ, UR4 ;  /* 0x00000004ff067e24 */ /* 0x000fe2000f8e00ff */
[----:B------:R-:W2:Y:S04]  /*2850*/  SYNCS.PHASECHK.TRANS64.TRYWAIT P0, [UR5+0xa0], R5 ;  /* 0x0000a005ff0075a7 */ /* 0x000ea80008001105 */
[----:B------:R-:W-:Y:S01]  /*2860*/  PRMT R6, R2, 0x654, R6 ;  /* 0x0000065402067816 */ /* 0x000fe20000000006 */
[----:B-12---:R-:W-:Y:S06]  /*2870*/  @!P0 BRA `(.L_x_43) ;  /* 0x0000004800f88947 */ /* 0x006fec0003800000 */
.L_x_130:
[----:B------:R-:W-:Y:S01]  /*2880*/  ULEA UR4, UR6, UR37, 0x4 ;  /* 0x0000002506047291 */ /* 0x000fe2000f8e20ff */
[----:B------:R-:W-:Y:S01]  /*2890*/  SEL R3, R6, R3, !P2 ;  /* 0x0000000306037207 */ /* 0x000fe20005000000 */
[----:B------:R-:W-:Y:S01]  /*28a0*/  UIADD3 UR5, UPT, UPT, UR5, 0x90, URZ ;  /* 0x0000009005057890 */ /* 0x000fe2000fffe0ff */
[----:B-1----:R-:W-:Y:S01]  /*28b0*/  LEA R0, R11, UR37, 0x3 ;  /* 0x000000250b007c11 */ /* 0x002fe2000f8e18ff */
[----:B------:R-:W-:Y:S01]  /*28c0*/  UIADD3 UR4, UPT, UPT, UR4, 0x120, URZ ;  /* 0x0000012004047890 */ /* 0x000fe2000fffe0ff */
[----:B------:R1:W-:Y:S01]  /*28d0*/  @!P2 SYNCS.ARRIVE.TRANS64.RED RZ, [R3+URZ], R4 ;  /* 0x0000000403ffa9a7 */ /* 0x0003e200080004ff */
[----:B------:R-:W-:Y:S01]  /*28e0*/  UIADD3 UR6, UPT, UPT, UR6, 0x1, URZ ;  /* 0x0000000106067890 */ /* 0x000fe2000fffe0ff */
[----:B------:R-:W-:-:S03]  /*28f0*/  VIADD R8, R8, 0x1 ;  /* 0x0000000108087836 */ /* 0x000fc60000000000 */
[----:B------:R-:W-:Y:S02]  /*2900*/  UISETP.NE.AND UP0, UPT, UR6, 0x2, UPT ;  /* 0x000000020600788c */ /* 0x000fe4000bf05270 */
[----:B------:R-:W-:Y:S01]  /*2910*/  ISETP.NE.AND P0, PT, R8, 0x2, PT ;  /* 0x000000020800780c */ /* 0x000fe20003f05270 */
[----:B------:R-:W-:Y:S06]  /*2920*/  UGETNEXTWORKID.BROADCAST [UR4], [UR5] ;  /* 0x00000000040073ca */ /* 0x000fec0008000100 */
[----:B------:R-:W-:Y:S02]  /*2930*/  USEL UR4, URZ, 0x1, UP0 ;  /* 0x00000001ff047887 */ /* 0x000fe40008000000 */
[----:B------:R-:W-:-:S04]  /*2940*/  USEL UR6, UR6, URZ, UP0 ;  /* 0x000000ff06067287 */ /* 0x000fc80008000000 */
[----:B------:R-:W-:Y:S02]  /*2950*/  LOP3.LUT R12, R12, UR4, RZ, 0x3c, !PT ;  /* 0x000000040c0c7c12 */ /* 0x000fe4000f8e3cff */
[----:B-1----:R-:W-:-:S04]  /*2960*/  SHF.L.U32 R4, R10, 0x1f, RZ ;  /* 0x0000001f0a047819 */ /* 0x002fc800000006ff */
[----:B------:R-:W1:Y:S02]  /*2970*/  SYNCS.PHASECHK.TRANS64.TRYWAIT P1, [R0+URZ+0x90], R4 ;  /* 0x00009004000075a7 */ /* 0x000e6400080211ff */
[----:B-1----:R-:W-:Y:S05]  /*2980*/  @!P1 BRA `(.L_x_44) ;  /* 0x0000004800cc9947 */ /* 0x002fea0003800000 */
.L_x_131:
[C---:B-1----:R-:W-:Y:S01]  /*2990*/  LEA R4, R11.reuse, UR37, 0x4 ;  /* 0x000000250b047c11 */ /* 0x042fe2000f8e20ff */
[----:B------:R-:W-:Y:S01]  /*29a0*/  VIADD R0, R0, 0xa0 ;  /* 0x000000a000007836 */ /* 0x000fe20000000000 */
[----:B------:R-:W-:Y:S01]  /*29b0*/  SEL R8, R8, RZ, P0 ;  /* 0x000000ff08087207 */ /* 0x000fe20000000000 */
[----:B------:R-:W-:-:S03]  /*29c0*/  VIADD R11, R11, 0x1 ;  /* 0x000000010b0b7836 */ /* 0x000fc60000000000 */
[----:B------:R-:W1:Y:S01]  /*29d0*/  LDS.128 R4, [R4+0x120] ;  /* 0x0001200004047984 */ /* 0x000e620000000c00 */
[----:B------:R-:W-:Y:S02]  /*29e0*/  PRMT R0, RZ, 0x654, R0 ;  /* 0x00000654ff007816 */ /* 0x000fe40000000000 */
[C---:B------:R-:W-:Y:S01]  /*29f0*/  ISETP.NE.AND P1, PT, R11.reuse, 0x2, PT ;  /* 0x000000020b00780c */ /* 0x040fe20003f25270 */
[----:B------:R-:W-:Y:S01]  /*2a00*/  @!PT LDS RZ, [RZ] ;  /* 0x00000000fffff984 */ /* 0x000fe20000000800 */
[----:B------:R-:W-:Y:S01]  /*2a10*/  @!PT LDS RZ, [RZ] ;  /* 0x00000000fffff984 */ /* 0x000fe20000000800 */
[----:B------:R-:W-:Y:S01]  /*2a20*/  @!PT LDS RZ, [RZ] ;  /* 0x00000000fffff984 */ /* 0x000fe20000000800 */
[----:B------:R-:W-:Y:S01]  /*2a30*/  @!PT LDS RZ, [RZ] ;  /* 0x00000000fffff984 */ /* 0x000fe20000000800 */
[----:B------:R2:W-:Y:S06]  /*2a40*/  MEMBAR.ALL.CTA ;  /* 0x0000000000007992 */ /* 0x0005ec0000008000 */
[----:B--2---:R-:W2:Y:S01]  /*2a50*/  FENCE.VIEW.ASYNC.S ;  /* 0x00000000000073c6 */ /* 0x004ea20000000000 */
[----:B------:R-:W-:Y:S01]  /*2a60*/  SEL R11, R11, RZ, P1 ;  /* 0x000000ff0b0b7207 */ /* 0x000fe20000800000 */
[----:B--2---:R2:W-:Y:S01]  /*2a70*/  SYNCS.ARRIVE.TRANS64.RED.A1T0 RZ, [R0+URZ], RZ ;  /* 0x000000ff00ff79a7 */ /* 0x0045e200081004ff */
[----:B-1----:R-:W-:-:S02]  /*2a80*/  LOP3.LUT P3, RZ, R6, 0x1, RZ, 0xc0, !PT ;  /* 0x0000000106ff7812 */ /* 0x002fc4000786c0ff */
[----:B------:R-:W-:-:S04]  /*2a90*/  SEL R4, RZ, 0x1, P1 ;  /* 0x00000001ff047807 */ /* 0x000fc80000800000 */
[----:B------:R-:W-:Y:S02]  /*2aa0*/  LOP3.LUT R10, R10, R4, RZ, 0x3c, !PT ;  /* 0x000000040a0a7212 */ /* 0x000fe400078e3cff */
[----:B--2---:R-:W-:-:S04]  /*2ab0*/  SEL R0, RZ, 0x1, P0 ;  /* 0x00000001ff007807 */ /* 0x004fc80000000000 */
[----:B------:R-:W-:Y:S01]  /*2ac0*/  LOP3.LUT R9, R9, R0, RZ, 0x3c, !PT ;  /* 0x0000000009097212 */ /* 0x000fe200078e3cff */
[----:B------:R-:W-:Y:S06]  /*2ad0*/  @P3 BRA `(.L_x_45) ;  /* 0xfffffffc002c3947 */ /* 0x000fec000383ffff */
[----:B------:R-:W-:Y:S01]  /*2ae0*/  ULEA UR5, UR6, UR37, 0x3 ;  /* 0x0000002506057291 */ /* 0x000fe2000f8e18ff */
[----:B------:R-:W-:-:S08]  /*2af0*/  SHF.L.U32 R2, R12, 0x1f, RZ ;  /* 0x0000001f0c027819 */ /* 0x000fd000000006ff */
[----:B------:R-:W1:Y:S02]  /*2b00*/  SYNCS.PHASECHK.TRANS64 P0, [UR5+0xa0], R2 ;  /* 0x0000a002ff0075a7 */ /* 0x000e640008001005 */
[----:B-1----:R-:W-:Y:S05]  /*2b10*/  @P0 BRA `(.L_x_46) ;  /* 0x0000000000080947 */ /* 0x002fea0003800000 */
[----:B------:R-:W1:Y:S02]  /*2b20*/  SYNCS.PHASECHK.TRANS64.TRYWAIT P0, [UR5+0xa0], R2 ;  /* 0x0000a002ff0075a7 */ /* 0x000e640008001105 */
[----:B-1----:R-:W-:Y:S05]  /*2b30*/  @!P0 BRA `(.L_x_47) ;  /* 0x0000004800748947 */ /* 0x002fea0003800000 */
.L_x_46:
[----:B------:R-:W-:-:S04]  /*2b40*/  UIADD3 UR4, UPT, UPT, UR6, 0x1, URZ ;  /* 0x0000000106047890 */ /* 0x000fc8000fffe0ff */
[----:B------:R-:W-:-:S04]  /*2b50*/  UISETP.NE.AND UP0, UPT, UR4, 0x2, UPT ;  /* 0x000000020400788c */ /* 0x000fc8000bf05270 */
[----:B------:R-:W-:Y:S02]  /*2b60*/  USEL UR7, URZ, 0x1, UP0 ;  /* 0x00000001ff077887 */ /* 0x000fe40008000000 */
[----:B------:R-:W-:-:S04]  /*2b70*/  USEL UR4, UR4, URZ, UP0 ;  /* 0x000000ff04047287 */ /* 0x000fc80008000000 */
[----:B------:R-:W-:Y:S01]  /*2b80*/  ULEA UR4, UR4, UR37, 0x3 ;  /* 0x0000002504047291 */ /* 0x000fe2000f8e18ff */
[----:B-1----:R-:W-:-:S04]  /*2b90*/  LOP3.LUT R2, R12, UR7, RZ, 0x3c, !PT ;  /* 0x000000070c027c12 */ /* 0x002fc8000f8e3cff */
[----:B------:R-:W-:-:S04]  /*2ba0*/  SHF.L.U32 R0, R2, 0x1f, RZ ;  /* 0x0000001f02007819 */ /* 0x000fc800000006ff */
[----:B------:R-:W1:Y:S02]  /*2bb0*/  SYNCS.PHASECHK.TRANS64 P0, [UR4+0xa0], R0 ;  /* 0x0000a000ff0075a7 */ /* 0x000e640008001004 */
[----:B-1----:R-:W-:Y:S05]  /*2bc0*/  @P0 EXIT ;  /* 0x000000000000094d */ /* 0x002fea0003800000 */
[----:B------:R-:W-:Y:S02]  /*2bd0*/  SHF.L.U32 R2, R2, 0x1f, RZ ;  /* 0x0000001f02027819 */ /* 0x000fe400000006ff */
[----:B------:R-:W-:-:S07]  /*2be0*/  MOV R0, UR4 ;  /* 0x0000000400007c02 */ /* 0x000fce0008000f00 */
.L_x_48:
[----:B-1----:R1:W2:Y:S02]  /*2bf0*/  SYNCS.PHASECHK.TRANS64.TRYWAIT P0, [R0+URZ+0xa0], R2 ;  /* 0x0000a002000075a7 */ /* 0x0022a400080011ff */
[----:B--2---:R-:W-:Y:S05]  /*2c00*/  @!P0 NANOSLEEP.SYNCS 0x989680 ;  /* 0x009896800000895d */ /* 0x004fea0003900000 */
[----:B------:R-:W2:Y:S02]  /*2c10*/  @!P0 SYNCS.PHASECHK.TRANS64 P0, [R0+URZ+0xa0], R2 ;  /* 0x0000a002000085a7 */ /* 0x000ea400080010ff */
[----:B--2---:R-:W-:Y:S05]  /*2c20*/  @P0 EXIT ;  /* 0x000000000000094d */ /* 0x004fea0003800000 */
[----:B------:R-:W-:Y:S05]  /*2c30*/  BRA `(.L_x_48) ;  /* 0xfffffffc00ec7947 */ /* 0x000fea000383ffff */
.L_x_41:
[----:B------:R-:W-:-:S09]  /*2c40*/  UISETP.NE.AND UP1, UPT, UR8, URZ, UPT ;  /* 0x000000ff0800728c */ /* 0x000fd2000bf25270 */
[----:B------:R-:W-:Y:S05]  /*2c50*/  BRA.U UP1, `(.L_x_49) ;  /* 0x00000011013c7547 */ /* 0x000fea000b800000 */
[----:B------:R-:W-:Y:S01]  /*2c60*/  UMOV UR4, 0x40 ;  /* 0x0000004000047882 */ /* 0x000fe20000000000 */
[----:B------:R-:W-:Y:S01]  /*2c70*/  NOP ;  /* 0x0000000000007918 */ /* 0x000fe20000000000 */
[----:B------:R-:W-:Y:S01]  /*2c80*/  ULEA UR4, UR37, UR4, 0x18 ;  /* 0x0000000425047291 */ /* 0x000fe2000f8ec0ff */
[----:B------:R-:W-:Y:S02]  /*2c90*/  UMOV UR5, 0x400 ;  /* 0x0000040000057882 */ /* 0x000fe40000000000 */
[----:B------:R-:W-:-:S06]  /*2ca0*/  ULEA UR37, UR37, UR5, 0x18 ;  /* 0x0000000525257291 */ /* 0x000fcc000f8ec0ff */
[----:B------:R-:W1:Y:S02]  /*2cb0*/  LDS.U8 R0, [UR4+0x1c] ;  /* 0x00001c04ff007984 */ /* 0x000e640008000000 */
[----:B-1----:R-:W-:-:S13]  /*2cc0*/  ISETP.NE.AND P0, PT, R0, RZ, PT ;  /* 0x000000ff0000720c */ /* 0x002fda0003f05270 */
[----:B------:R-:W-:Y:S05]  /*2cd0*/  @P0 BRA `(.L_x_50) ;  /* 0x0000000000580947 */ /* 0x000fea0003800000 */
[----:B------:R-:W-:-:S13]  /*2ce0*/  ELECT P0, URZ, PT ;  /* 0x0000000000ff782f */ /* 0x000fda0003800000 */
[----:B------:R-:W-:Y:S05]  /*2cf0*/  @!P0 BRA `(.L_x_51) ;  /* 0x0000000000608947 */ /* 0x000fea0003800000 */
[----:B------:R-:W-:Y:S01]  /*2d00*/  UMOV UR5, 0x10 ;  /* 0x0000001000057882 */ /* 0x000fe20000000000 */
[----:B------:R-:W-:Y:S01]  /*2d10*/  HFMA2 R0, -RZ, RZ, 0, 5.9604644775390625e-08 ;  /* 0x00000001ff007431 */ /* 0x000fe200000001ff */
[----:B------:R-:W-:-:S03]  /*2d20*/  MOV R2, 0xffff ;  /* 0x0000ffff00027802 */ /* 0x000fc60000000f00 */
[----:B------:R-:W-:Y:S04]  /*2d30*/  DEPBAR.LE SB1, 0x36 ;  /* 0x00009d800000791a */ /* 0x000fe80000000000 */
[----:B------:R-:W1:Y:S02]  /*2d40*/  UTCATOMSWS.FIND_AND_SET.ALIGN UP0, UR5, UR5 ;  /* 0x00000005000575e3 */ /* 0x000e640008000800 */
[----:B-1----:R-:W-:Y:S01]  /*2d50*/  MOV R3, UR5 ;  /* 0x0000000500037c02 */ /* 0x002fe20008000f00 */
[----:B------:R-:W-:Y:S06]  /*2d60*/  BRA.U UP0, `(.L_x_52) ;  /* 0x0000000100187547 */ /* 0x000fec000b800000 */
.L_x_53:
[----:B------:R-:W-:Y:S05]  /*2d70*/  NANOSLEEP 0x64 ;  /* 0x000000640000795d */ /* 0x000fea0003800000 */
[----:B------:R-:W-:-:S05]  /*2d80*/  UMOV UR5, 0x10 ;  /* 0x0000001000057882 */ /* 0x000fca0000000000 */
[----:B------:R-:W-:Y:S04]  /*2d90*/  DEPBAR.LE SB1, 0x36 ;  /* 0x00009d800000791a */ /* 0x000fe80000000000 */
[----:B------:R-:W1:Y:S02]  /*2da0*/  UTCATOMSWS.FIND_AND_SET.ALIGN UP0, UR5, UR5 ;  /* 0x00000005000575e3 */ /* 0x000e640008000800 */
[----:B-1----:R-:W-:Y:S01]  /*2db0*/  MOV R3, UR5 ;  /* 0x0000000500037c02 */ /* 0x002fe20008000f00 */
[----:B------:R-:W-:Y:S05]  /*2dc0*/  BRA.U !UP0, `(.L_x_53) ;  /* 0xfffffffd08e87547 */ /* 0x000fea000b83ffff */
.L_x_52:
[-C--:B------:R-:W-:Y:S02]  /*2dd0*/  SHF.L.U32 R2, R2, R3.reuse, RZ ;  /* 0x0000000302027219 */ /* 0x080fe400000006ff */
[----:B------:R-:W-:Y:S01]  /*2de0*/  SHF.L.U32 R0, R0, R3, RZ ;  /* 0x0000000300007219 */ /* 0x000fe200000006ff */
[----:B------:R-:W-:Y:S02]  /*2df0*/  IMAD.SHL.U32 R3, R3, 0x20, RZ ;  /* 0x0000002003037824 */ /* 0x000fe400078e00ff */
[----:B------:R1:W-:Y:S04]  /*2e00*/  ATOMS.OR RZ, [UR4+0x14], R2 ;  /* 0x00001402ffff798c */ /* 0x0003e8000b000004 */
[----:B------:R1:W-:Y:S04]  /*2e10*/  ATOMS.OR RZ, [UR4+0x18], R0 ;  /* 0x00001800ffff798c */ /* 0x0003e8000b000004 */
[----:B------:R1:W-:Y:S01]  /*2e20*/  STS [UR37+0x140], R3 ;  /* 0x00014003ff007988 */ /* 0x0003e20008000825 */
[----:B------:R-:W-:Y:S05]  /*2e30*/  BRA `(.L_x_51) ;  /* 0x0000000000107947 */ /* 0x000fea0003800000 */
.L_x_50:
[----:B------:R-:W-:Y:S02]  /*2e40*/  MOV R0, 0xffffffff ;  /* 0xffffffff00007802 */ /* 0x000fe40000000f00 */
[----:B------:R-:W-:-:S03]  /*2e50*/  MOV R2, 0x2e80 ;  /* 0x00002e8000027802 */ /* 0x000fc60000000f00 */
[----:B------:R1:W-:Y:S04]  /*2e60*/  STS [UR37+0x140], R0 ;  /* 0x00014000ff007988 */ /* 0x0003e80008000825 */
[----:B-1-3-5:R-:W-:Y:S05]  /*2e70*/  CALL.REL.NOINC `($__internal_1_$__cuda_sm10x_tcgen05_guardrail_trap_phase_invalid_during_alloc) ;  /* 0x0000004c00487944 */ /* 0x02afea0003c00000 */
.L_x_51:
[----:B------:R-:W-:Y:S05]  /*2e80*/  WARPSYNC.ALL ;  /* 0x0000000000007948 */ /* 0x000fea0003800000 */
[----:B------:R-:W2:Y:S01]  /*2e90*/  S2UR UR5, SR_CgaCtaId ;  /* 0x00000000000579c3 */ /* 0x000ea20000008800 */
[----:B------:R-:W-:Y:S01]  /*2ea0*/  UMOV UR4, 0x400 ;  /* 0x0000040000047882 */ /* 0x000fe20000000000 */
[----:B------:R-:W-:-:S06]  /*2eb0*/  NOP ;  /* 0x0000000000007918 */ /* 0x000fcc0000000000 */
[----:B------:R-:W-:Y:S06]  /*2ec0*/  BAR.ARV 0x6, 0xa0 ;  /* 0x0182800000007b1d */ /* 0x000fec0000002000 */
[----:B------:R-:W4:Y:S01]  /*2ed0*/  LDCU UR7, c[0x0][0x38c] ;  /* 0x00007180ff0777ac */ /* 0x000f220008000800 */
[----:B------:R-:W-:Y:S01]  /*2ee0*/  IMAD.MOV.U32 R11, RZ, RZ, 0x1 ;  /* 0x00000001ff0b7424 */ /* 0x000fe200078e00ff */
[----:B------:R-:W-:Y:S01]  /*2ef0*/  CS2R R8, SRZ ;  /* 0x0000000000087805 */ /* 0x000fe2000001ff00 */
[----:B------:R-:W-:Y:S01]  /*2f00*/  IMAD.MOV.U32 R10, RZ, RZ, RZ ;  /* 0x000000ffff0a7224 */ /* 0x000fe200078e00ff */
[----:B------:R-:W3:Y:S01]  /*2f10*/  LDCU UR6, c[0x0][0x38c] ;  /* 0x00007180ff0677ac */ /* 0x000ee20008000800 */
[----:B------:R-:W-:Y:S01]  /*2f20*/  UMOV UR15, URZ ;  /* 0x000000ff000f7c82 */ /* 0x000fe20008000000 */
[----:B------:R-:W-:Y:S01]  /*2f30*/  UMOV UR14, URZ ;  /* 0x000000ff000e7c82 */ /* 0x000fe20008000000 */
[----:B--2---:R-:W-:Y:S01]  /*2f40*/  ULEA UR5, UR5, UR4, 0x18 ;  /* 0x0000000405057291 */ /* 0x004fe2000f8ec0ff */
[----:B------:R-:W-:Y:S01]  /*2f50*/  UMOV UR32, 0x0 ;  /* 0x0000000000207882 */ /* 0x000fe20000000000 */
[----:B------:R-:W-:-:S02]  /*2f60*/  UMOV UR33, 0x4100490 ;  /* 0x0410049000217882 */ /* 0x000fc40000000000 */
[----:B------:R-:W-:Y:S02]  /*2f70*/  UIADD3 UR9, UPT, UPT, UR5, 0x3400, URZ ;  /* 0x0000340005097890 */ /* 0x000fe4000fffe0ff */
[----:B------:R-:W-:Y:S02]  /*2f80*/  UIADD3 UR10, UPT, UPT, UR5, 0x17400, URZ ;  /* 0x00017400050a7890 */ /* 0x000fe4000fffe0ff */
[----:B----4-:R-:W-:Y:S01]  /*2f90*/  UIADD3 UR7, UPT, UPT, UR7, 0x7f, URZ ;  /* 0x0000007f07077890 */ /* 0x010fe2000fffe0ff */
[----:B-1----:R-:W1:Y:S01]  /*2fa0*/  LDS R0, [UR5+0x140] ;  /* 0x00014005ff007984 */ /* 0x002e620008000800 */
[----:B------:R-:W-:Y:S02]  /*2fb0*/  USHF.R.U32.HI UR9, URZ, 0x4, UR9 ;  /* 0x00000004ff097899 */ /* 0x000fe40008011609 */
[----:B------:R-:W-:Y:S02]  /*2fc0*/  USHF.R.S32.HI UR4, URZ, 0x1f, UR7 ;  /* 0x0000001fff047899 */ /* 0x000fe40008011407 */
[----:B------:R-:W-:-:S02]  /*2fd0*/  USHF.R.U32.HI UR10, URZ, 0x4, UR10 ;  /* 0x00000004ff0a7899 */ /* 0x000fc4000801160a */
[----:B------:R-:W-:Y:S02]  /*2fe0*/  ULEA.HI UR4, UR4, UR7, URZ, 0x7 ;  /* 0x0000000704047291 */ /* 0x000fe4000f8f38ff */
[----:B------:R-:W-:Y:S02]  /*2ff0*/  ULOP3.LUT UR9, UR9, 0x3fff, URZ, 0xc0, !UPT ;  /* 0x00003fff09097892 */ /* 0x000fe4000f8ec0ff */
[----:B------:R-:W-:Y:S02]  /*3000*/  USHF.R.S32.HI UR4, URZ, 0x7, UR4 ;  /* 0x00000007ff047899 */ /* 0x000fe40008011404 */
[----:B------:R-:W-:Y:S02]  /*3010*/  ULOP3.LUT UR10, UR10, 0x3fff, URZ, 0xc0, !UPT ;  /* 0x00003fff0a0a7892 */ /* 0x000fe4000f8ec0ff */
[----:B------:R-:W-:Y:S01]  /*3020*/  UISETP.LT.AND UP0, UPT, UR4, 0x1, UPT ;  /* 0x000000010400788c */ /* 0x000fe2000bf01270 */
[----:B------:R-:W-:Y:S01]  /*3030*/  UMOV UR30, 0x0 ;  /* 0x00000000001e7882 */ /* 0x000fe20000000000 */
[----:B------:R-:W-:-:S02]  /*3040*/  UMOV UR31, 0x4100490 ;  /* 0x04100490001f7882 */ /* 0x000fc40000000000 */
[----:B------:R-:W-:Y:S01]  /*3050*/  USEL UR8, UR4, 0x1, !UP0 ;  /* 0x0000000104087887 */ /* 0x000fe2000c000000 */
[----:B------:R-:W-:Y:S01]  /*3060*/  UMOV UR28, 0x0 ;  /* 0x00000000001c7882 */ /* 0x000fe20000000000 */
[----:B------:R-:W-:Y:S01]  /*3070*/  UMOV UR29, 0x4100490 ;  /* 0x04100490001d7882 */ /* 0x000fe20000000000 */
[----:B------:R-:W-:Y:S01]  /*3080*/  UMOV UR26, 0x0 ;  /* 0x00000000001a7882 */ /* 0x000fe20000000000 */
[----:B------:R-:W-:Y:S01]  /*3090*/  UMOV UR27, 0x4100490 ;  /* 0x04100490001b7882 */ /* 0x000fe20000000000 */
[----:B------:R-:W-:Y:S01]  /*30a0*/  UMOV UR24, 0x0 ;  /* 0x0000000000187882 */ /* 0x000fe20000000000 */
[----:B------:R-:W-:Y:S01]  /*30b0*/  UMOV UR25, 0x4100490 ;  /* 0x0410049000197882 */ /* 0x000fe20000000000 */
[----:B------:R-:W-:Y:S01]  /*30c0*/  UMOV UR22, 0x0 ;  /* 0x0000000000167882 */ /* 0x000fe20000000000 */
[----:B------:R-:W-:Y:S01]  /*30d0*/  UMOV UR23, 0x4100490 ;  /* 0x0410049000177882 */ /* 0x000fe20000000000 */
[----:B------:R-:W-:Y:S02]  /*30e0*/  ULOP3.LUT UR9, UR9, 0x10000, URZ, 0xfc, !UPT ;  /* 0x0001000009097892 */ /* 0x000fe4000f8efcff */
[----:B------:R-:W-:-:S02]  /*30f0*/  ULOP3.LUT UR10, UR10, 0x10000, URZ, 0xfc, !UPT ;  /* 0x000100000a0a7892 */ /* 0x000fc4000f8efcff */
[----:B------:R-:W-:Y:S02]  /*3100*/  UIADD3 UR8, UPT, UPT, -UR8, URZ, URZ ;  /* 0x000000ff08087290 */ /* 0x000fe4000fffe1ff */
[----:B---3--:R-:W-:Y:S01]  /*3110*/  UISETP.GE.AND UP3, UPT, UR6, 0x1, UPT ;  /* 0x000000010600788c */ /* 0x008fe2000bf66270 */
[----:B------:R-:W-:Y:S01]  /*3120*/  UMOV UR20, 0x0 ;  /* 0x0000000000147882 */ /* 0x000fe20000000000 */
[----:B------:R-:W-:Y:S01]  /*3130*/  UMOV UR21, 0x4100490 ;  /* 0x0410049000157882 */ /* 0x000fe20000000000 */
[----:B------:R-:W-:Y:S01]  /*3140*/  UMOV UR18, 0x0 ;  /* 0x0000000000127882 */ /* 0x000fe20000000000 */
[----:B-1----:R-:W-:Y:S01]  /*3150*/  R2UR UR16, R0 ;  /* 0x00000000001072ca */ /* 0x002fe200000e0000 */
[----:B------:R-:W-:-:S14]  /*3160*/  UMOV UR19, 0x4100490 ;  /* 0x0410049000137882 */ /* 0x000fdc0000000000 */
.L_x_60:
[----:B------:R-:W-:Y:S02]  /*3170*/  LEA R0, R10, UR5, 0x3 ;  /* 0x000000050a007c11 */ /* 0x000fe4000f8e18ff */
[----:B------:R-:W-:Y:S02]  /*3180*/  SHF.L.U32 R2, R9, 0x1f, RZ ;  /* 0x0000001f09027819 */ /* 0x000fe400000006ff */
[----:B------:R-:W-:Y:S01]  /*3190*/  PLOP3.LUT P0, PT, PT, PT, UP3, 0x80, 0x8 ;  /* 0x000000000008781c */ /* 0x000fe20003f0f038 */
[----:B------:R-:W-:Y:S01]  /*31a0*/  VIADD R3, R0, 0xa0 ;  /* 0x000000a000037836 */ /* 0x000fe20000000000 */
[----:B-1----:R-:W1:Y:S02]  /*31b0*/  SYNCS.PHASECHK.TRANS64.TRYWAIT P1, [R0+URZ+0x90], R2 ;  /* 0x00009002000075a7 */ /* 0x002e6400080211ff */
[----:B-1-3--:R-:W-:Y:S09]  /*31c0*/  @!P1 BRA `(.L_x_54) ;  /* 0x0000004000e89947 */ /* 0x00aff20003800000 */
.L_x_133:
[----:B------:R-:W-:Y:S01]  /*31d0*/  LEA R4, R10, UR5, 0x4 ;  /* 0x000000050a047c11 */ /* 0x000fe2000f8e20ff */
[----:B------:R-:W-:Y:S01]  /*31e0*/  @UP3 ULEA UR7, UR14, UR5, 0x3 ;  /* 0x000000050e073291 */ /* 0x000fe2000f8e18ff */
[----:B------:R-:W-:Y:S01]  /*31f0*/  PLOP3.LUT P2, PT, PT, PT, PT, 0x80, 0x8 ;  /* 0x000000000008781c */ /* 0x000fe20003f4f070 */
[----:B------:R-:W-:Y:S01]  /*3200*/  ULEA UR6, UR15, UR5, 0x3 ;  /* 0x000000050f067291 */ /* 0x000fe2000f8e18ff */
[----:B------:R-:W-:Y:S01]  /*3210*/  PRMT R3, RZ, 0x654, R3 ;  /* 0x00000654ff037816 */ /* 0x000fe20000000003 */
[----:B------:R-:W-:Y:S01]  /*3220*/  ULEA.HI UR11, UR15, UR15, URZ, 0x1 ;  /* 0x0000000f0f0b7291 */ /* 0x000fe2000f8f08ff */
[----:B------:R-:W2:Y:S01]  /*3230*/  LDS.128 R4, [R4+0x120] ;  /* 0x0001200004047984 */ /* 0x000ea20000000c00 */
[----:B-1----:R-:W-:Y:S02]  /*3240*/  @P0 SHF.L.U32 R2, R8, 0x1f, RZ ;  /* 0x0000001f08020819 */ /* 0x002fe400000006ff */
[----:B------:R-:W-:Y:S01]  /*3250*/  SHF.L.U32 R0, R11, 0x1f, RZ ;  /* 0x0000001f0b007819 */ /* 0x000fe200000006ff */
[----:B------:R-:W-:Y:S01]  /*3260*/  @!PT LDS RZ, [RZ] ;  /* 0x00000000fffff984 */ /* 0x000fe20000000800 */
[----:B------:R-:W-:Y:S01]  /*3270*/  @!PT LDS RZ, [RZ] ;  /* 0x00000000fffff984 */ /* 0x000fe20000000800 */
[----:B------:R-:W-:Y:S01]  /*3280*/  @!PT LDS RZ, [RZ] ;  /* 0x00000000fffff984 */ /* 0x000fe20000000800 */
[----:B------:R-:W-:Y:S01]  /*3290*/  @!PT LDS RZ, [RZ] ;  /* 0x00000000fffff984 */ /* 0x000fe20000000800 */
[----:B------:R1:W-:Y:S06]  /*32a0*/  MEMBAR.ALL.CTA ;  /* 0x0000000000007992 */ /* 0x0003ec0000008000 */
[----:B-1----:R-:W1:Y:S02]  /*32b0*/  FENCE.VIEW.ASYNC.S ;  /* 0x00000000000073c6 */ /* 0x002e640000000000 */
[----:B-1----:R1:W-:Y:S01]  /*32c0*/  SYNCS.ARRIVE.TRANS64.RED.A1T0 RZ, [R3+URZ], RZ ;  /* 0x000000ff03ff79a7 */ /* 0x0023e200081004ff */
[----:B------:R1:W3:Y:S01]  /*32d0*/  @P0 SYNCS.PHASECHK.TRANS64.TRYWAIT P2, [UR7], R2 ;  /* 0x00000002ff0005a7 */ /* 0x0002e20008041107 */
[----:B------:R-:W-:-:S02]  /*32e0*/  USHF.L.U32 UR7, UR11, 0x5, URZ ;  /* 0x000000050b077899 */ /* 0x000fc400080006ff */
[----:B------:R-:W-:Y:S01]  /*32f0*/  ULOP3.LUT UR11, UR11, 0xffe, URZ, 0xc0, !UPT ;  /* 0x00000ffe0b0b7892 */ /* 0x000fe2000f8ec0ff */
[----:B--2---:R-:W-:Y:S01]  /*3300*/  LOP3.LUT P1, RZ, R6, 0x1, RZ, 0xc0, !PT ;  /* 0x0000000106ff7812 */ /* 0x004fe2000782c0ff */
[----:B------:R-:W-:Y:S02]  /*3310*/  ULOP3.LUT UR7, UR7, 0xffffffc0, URZ, 0xc0, !UPT ;  /* 0xffffffc007077892 */ /* 0x000fe4000f8ec0ff */
[----:B------:R-:W-:Y:S02]  /*3320*/  UIADD3 UR11, UPT, UPT, -UR11, UR15, URZ ;  /* 0x0000000f0b0b7290 */ /* 0x000fe4000fffe1ff */
[----:B------:R-:W-:-:S04]  /*3330*/  UIADD3 UR7, UPT, UPT, UR16, UR7, URZ ;  /* 0x0000000710077290 */ /* 0x000fc8000fffe0ff */
[----:B------:R-:W-:Y:S01]  /*3340*/  ULEA UR7, UR11, UR7, 0x14 ;  /* 0x000000070b077291 */ /* 0x000fe2000f8ea0ff */
[----:B------:R-:W2:Y:S02]  /*3350*/  SYNCS.PHASECHK.TRANS64.TRYWAIT P0, [UR6+0xd0], R0 ;  /* 0x0000d000ff0075a7 */ /* 0x000ea40008001106 */
[----:B-123--:R-:W-:Y:S09]  /*3360*/  @!P0 BRA `(.L_x_55) ;  /* 0x0000004000948947 */ /* 0x00eff20003800000 */
.L_x_135:
[----:B------:R-:W-:Y:S01]  /*3370*/  IADD3 R10, PT, PT, R10, 0x1, RZ ;  /* 0x000000010a0a7810 */ /* 0x000fe20007ffe0ff */
[----:B------:R-:W-:Y:S06]  /*3380*/  BRA.U !UP3, `(.L_x_56) ;  /* 0x000000050b107547 */ /* 0x000fec000b800000 */
[----:B------:R-:W-:Y:S01]  /*3390*/  UPLOP3.LUT UP4, UPT, UPT, UPT, UPT, 0x40, 0x4 ;  /* 0x000000000004789c */ /* 0x000fe20003f8e870 */
[----:B------:R-:W-:Y:S01]  /*33a0*/  UMOV UR13, UR8 ;  /* 0x00000008000d7c82 */ /* 0x000fe20008000000 */
[----:B------:R-:W-:Y:S01]  /*33b0*/  UMOV UR12, UR4 ;  /* 0x00000004000c7c82 */ /* 0x000fe20008000000 */
[----:B------:R-:W-:-:S08]  /*33c0*/  UMOV UR17, UR14 ;  /* 0x0000000e00117c82 */ /* 0x000fd00008000000 */
.L_x_59:
[----:B------:R-:W-:Y:S02]  /*33d0*/  UIADD3 UR13, UPT, UPT, UR13, 0x1, URZ ;  /* 0x000000010d0d7890 */ /* 0x000fe4000fffe0ff */
[----:B--2---:R-:W-:Y:S02]  /*33e0*/  ULEA UR11, UR17, UR5, 0x3 ;  /* 0x00000005110b7291 */ /* 0x004fe4000f8e18ff */
[----:B------:R-:W-:Y:S01]  /*33f0*/  UISETP.NE.AND UP0, UPT, UR13, URZ, UPT ;  /* 0x000000ff0d00728c */ /* 0x000fe2000bf05270 */
[----:B---3--:R-:W-:Y:S10]  /*3400*/  @P2 BRA `(.L_x_57) ;  /* 0x00000000000c2947 */ /* 0x008ff40003800000 */
[----:B-1----:R-:W-:Y:S04]  /*3410*/  SHF.L.U32 R2, R8, 0x1f, RZ ;  /* 0x0000001f08027819 */ /* 0x002fe800000006ff */
[----:B------:R-:W1:Y:S02]  /*3420*/  SYNCS.PHASECHK.TRANS64.TRYWAIT P0, [UR11], R2 ;  /* 0x00000002ff0075a7 */ /* 0x000e64000800110b */
[----:B-1----:R-:W-:Y:S05]  /*3430*/  @!P0 BRA `(.L_x_58) ;  /* 0x0000004000788947 */ /* 0x002fea0003800000 */
.L_x_57:
[----:B------:R-:W-:Y:S01]  /*3440*/  UISETP.NE.AND UP1, UPT, UR12, 0x1, UPT ;  /* 0x000000010c00788c */ /* 0x000fe2000bf25270 */
[----:B------:R-:W-:Y:S01]  /*3450*/  PLOP3.LUT P2, PT, PT, PT, PT, 0x80, 0x8 ;  /* 0x000000000008781c */ /* 0x000fe20003f4f070 */
[----:B------:R-:W-:Y:S02]  /*3460*/  UIADD3 UR14, UPT, UPT, UR17, 0x1, URZ ;  /* 0x00000001110e7890 */ /* 0x000fe4000fffe0ff */
[----:B------:R-:W-:Y:S02]  /*3470*/  ULEA UR64, UR17, UR10, 0xa ;  /* 0x0000000a11407291 */ /* 0x000fe4000f8e50ff */
[----:B------:R-:W-:Y:S01]  /*3480*/  UISETP.NE.AND UP2, UPT, UR14, 0x5, UPT ;  /* 0x000000050e00788c */ /* 0x000fe2000bf45270 */
[----:B------:R-:W-:Y:S01]  /*3490*/  PLOP3.LUT P0, PT, PT, PT, UP1, 0x80, 0x8 ;  /* 0x000000000008781c */ /* 0x000fe20003f0f018 */
[----:B------:R-:W-:Y:S02]  /*34a0*/  ULEA UR62, UR17, UR9, 0xa ;  /* 0x00000009113e7291 */ /* 0x000fe4000f8e50ff */
[----:B------:R-:W-:Y:S02]  /*34b0*/  USEL UR35, URZ, 0x1, UP2 ;  /* 0x00000001ff237887 */ /* 0x000fe40009000000 */
[----:B------:R-:W-:Y:S02]  /*34c0*/  USEL UR14, UR14, URZ, UP2 ;  /* 0x000000ff0e0e7287 */ /* 0x000fe40009000000 */
[----:B------:R-:W-:Y:S02]  /*34d0*/  UIADD3 UR60, UPT, UPT, UR64, 0x2, URZ ;  /* 0x00000002403c7890 */ /* 0x000fe4000fffe0ff */
[----:B------:R-:W-:Y:S01]  /*34e0*/  @UP1 ULEA UR34, UR14, UR5, 0x3 ;  /* 0x000000050e221291 */ /* 0x000fe2000f8e18ff */
[----:B------:R-:W-:Y:S01]  /*34f0*/  LOP3.LUT R8, R8, UR35, RZ, 0x3c, !PT ;  /* 0x0000002308087c12 */ /* 0x000fe2000f8e3cff */
[----:B------:R-:W-:Y:S02]  /*3500*/  UIADD3 UR58, UPT, UPT, UR62, 0x2, URZ ;  /* 0x000000023e3a7890 */ /* 0x000fe4000fffe0ff */
[----:B------:R-:W-:Y:S01]  /*3510*/  UIADD3 UR56, UPT, UPT, UR64, 0x4, URZ ;  /* 0x0000000440387890 */ /* 0x000fe2000fffe0ff */
[----:B-1----:R-:W-:Y:S01]  /*3520*/  @P0 SHF.L.U32 R0, R8, 0x1f, RZ ;  /* 0x0000001f08000819 */ /* 0x002fe200000006ff */
[----:B------:R-:W-:Y:S02]  /*3530*/  UIADD3 UR54, UPT, UPT, UR62, 0x4, URZ ;  /* 0x000000043e367890 */ /* 0x000fe4000fffe0ff */
[----:B------:R-:W-:Y:S01]  /*3540*/  UIADD3 UR52, UPT, UPT, UR64, 0x6, URZ ;  /* 0x0000000640347890 */ /* 0x000fe2000fffe0ff */
[----:B------:R2:W3:Y:S01]  /*3550*/  @P0 SYNCS.PHASECHK.TRANS64.TRYWAIT P2, [UR34], R0 ;  /* 0x00000000ff0005a7 */ /* 0x0004e20008041122 */
[----:B------:R-:W-:Y:S02]  /*3560*/  UIADD3 UR50, UPT, UPT, UR62, 0x6, URZ ;  /* 0x000000063e327890 */ /* 0x000fe4000fffe0ff */
        /* <DEDUP_REMOVED lines=9> */
[----:B------:R-:W-:Y:S01]  /*3600*/  UIADD3 UR12, UPT, UPT, UR12, -0x1, URZ ;  /* 0xffffffff0c0c7890 */ /* 0x000fe2000fffe0ff */
[----:B------:R-:W-:Y:S01]  /*3610*/  UMOV UR65, 0x40004040 ;  /* 0x4000404000417882 */ /* 0x000fe20000000000 */
[----:B------:R-:W-:Y:S01]  /*3620*/  UMOV UR63, 0x40004040 ;  /* 0x40004040003f7882 */ /* 0x000fe20000000000 */
[----:B------:R-:W-:Y:S01]  /*3630*/  UMOV UR61, 0x40004040 ;  /* 0x40004040003d7882 */ /* 0x000fe20000000000 */
[----:B------:R2:W-:Y:S01]  /*3640*/  UTCHMMA gdesc[UR62], gdesc[UR64], tmem[UR7], tmem[UR32], idesc[UR33], UP4 ;  /* 0x00ff20403e0075ea */ /* 0x0005e2000a000007 */
[----:B------:R-:W-:Y:S01]  /*3650*/  UPLOP3.LUT UP4, UPT, UPT, UPT, UPT, 0x80, 0x8 ;  /* 0x000000000008789c */ /* 0x000fe20003f8f070 */
[----:B------:R-:W-:Y:S01]  /*3660*/  UMOV UR59, 0x40004040 ;  /* 0x40004040003b7882 */ /* 0x000fe20000000000 */
[----:B------:R-:W-:Y:S01]  /*3670*/  UMOV UR57, 0x40004040 ;  /* 0x4000404000397882 */ /* 0x000fe20000000000 */
[----:B------:R2:W-:Y:S01]  /*3680*/  UTCHMMA gdesc[UR58], gdesc[UR60], tmem[UR7], tmem[UR30], idesc[UR31], UPT ;  /* 0x00ff1e3c3a0075ea */ /* 0x0005e2000b800007 */
        /* <DEDUP_REMOVED lines=14> */
[----:B------:R-:W-:Y:S01]  /*3770*/  UMOV UR35, 0x40004040 ;  /* 0x4000404000237882 */ /* 0x000fe20000000000 */
[----:B------:R2:W-:Y:S01]  /*3780*/  UTCHMMA gdesc[UR38], gdesc[UR40], tmem[UR7], tmem[UR20], idesc[UR21], UPT ;  /* 0x00ff1428260075ea */ /* 0x0005e2000b800007 */
[----:B------:R2:W-:Y:S01]  /*3790*/  UTCHMMA gdesc[UR34], gdesc[UR36], tmem[UR7], tmem[UR18], idesc[UR19], UPT ;  /* 0x00ff1224220075ea */ /* 0x0005e2000b800007 */
[----:B------:R2:W-:Y:S01]  /*37a0*/  UTCBAR [UR11], URZ ;  /* 0x000000ff0b0073e9 */ /* 0x0005e200080000ff */
[----:B------:R-:W-:Y:S01]  /*37b0*/  UMOV UR17, UR14 ;  /* 0x0000000e00117c82 */ /* 0x000fe20008000000 */
[----:B------:R-:W-:Y:S05]  /*37c0*/  BRA.U UP0, `(.L_x_59) ;  /* 0xfffffffd00007547 */ /* 0x000fea000b83ffff */
.L_x_56:
[----:B------:R-:W-:Y:S01]  /*37d0*/  UIADD3 UR15, UPT, UPT, UR15, 0x1, URZ ;  /* 0x000000010f0f7890 */ /* 0x000fe2000fffe0ff */
[C---:B------:R-:W-:Y:S01]  /*37e0*/  ISETP.NE.AND P0, PT, R10.reuse, 0x2, PT ;  /* 0x000000020a00780c */ /* 0x040fe20003f05270 */
[----:B--2---:R-:W-:Y:S02]  /*37f0*/  UIADD3 UR7, UPT, UPT, UR6, 0xb0, URZ ;  /* 0x000000b006077890 */ /* 0x004fe4000fffe0ff */
[----:B------:R-:W-:Y:S01]  /*3800*/  UISETP.NE.AND UP0, UPT, UR15, 0x4, UPT ;  /* 0x000000040f00788c */ /* 0x000fe2000bf05270 */
[----:B-1----:R-:W-:Y:S02]  /*3810*/  SEL R0, RZ, 0x1, P0 ;  /* 0x00000001ff007807 */ /* 0x002fe40000000000 */
[----:B------:R-:W-:Y:S01]  /*3820*/  SEL R10, R10, RZ, P0 ;  /* 0x000000ff0a0a7207 */ /* 0x000fe20000000000 */
[----:B------:R-:W-:Y:S01]  /*3830*/  USEL UR6, URZ, 0x1, UP0 ;  /* 0x00000001ff067887 */ /* 0x000fe20008000000 */
[----:B------:R-:W-:Y:S01]  /*3840*/  LOP3.LUT R9, R9, R0, RZ, 0x3c, !PT ;  /* 0x0000000009097212 */ /* 0x000fe200078e3cff */
[----:B------:R-:W-:Y:S01]  /*3850*/  USEL UR15, UR15, URZ, UP0 ;  /* 0x000000ff0f0f7287 */ /* 0x000fe20008000000 */
[----:B------:R1:W-:Y:S03]  /*3860*/  UTCBAR [UR7], URZ ;  /* 0x000000ff070073e9 */ /* 0x0003e600080000ff */
[----:B------:R-:W-:Y:S01]  /*3870*/  LOP3.LUT R11, R11, UR6, RZ, 0x3c, !PT ;  /* 0x000000060b0b7c12 */ /* 0x000fe2000f8e3cff */
[----:B------:R-:W-:Y:S07]  /*3880*/  @P1 BRA `(.L_x_60) ;  /* 0xfffffff800381947 */ /* 0x000fee000383ffff */
[----:B------:R-:W2:Y:S01]  /*3890*/  S2UR UR4, SR_CgaCtaId ;  /* 0x00000000000479c3 */ /* 0x000ea20000008800 */
[----:B------:R-:W-:Y:S01]  /*38a0*/  ELECT P0, URZ, PT ;  /* 0x0000000000ff782f */ /* 0x000fe20003800000 */
[----:B------:R-:W-:Y:S01]  /*38b0*/  IMAD.MOV.U32 R0, RZ, RZ, 0x1 ;  /* 0x00000001ff007424 */ /* 0x000fe200078e00ff */
[----:B------:R-:W-:Y:S01]  /*38c0*/  UIADD3 UR5, UPT, UPT, UR5, 0xd0, URZ ;  /* 0x000000d005057890 */ /* 0x000fe2000fffe0ff */
[----:B------:R-:W-:Y:S01]  /*38d0*/  SHF.L.U32 R2, R11, 0x1f, RZ ;  /* 0x0000001f0b027819 */ /* 0x000fe200000006ff */
[----:B------:R-:W-:-:S03]  /*38e0*/  UMOV UR6, 0x40 ;  /* 0x0000004000067882 */ /* 0x000fc60000000000 */
[----:B------:R-:W-:Y:S01]  /*38f0*/  UVIRTCOUNT.DEALLOC.SMPOOL 0x80 ;  /* 0x000000800000784c */ /* 0x000fe20000000000 */
[----:B--2---:R-:W-:Y:S02]  /*3900*/  ULEA UR4, UR4, UR6, 0x18 ;  /* 0x0000000604047291 */ /* 0x004fe4000f8ec0ff */
[----:B------:R-:W-:-:S07]  /*3910*/  ULEA UR6, UR15, UR5, 0x3 ;  /* 0x000000050f067291 */ /* 0x000fce000f8e18ff */
[----:B------:R2:W-:Y:S02]  /*3920*/  @P0 STS.U8 [UR4+0x1c], R0 ;  /* 0x00001c00ff000988 */ /* 0x0005e40008000004 */
[----:B------:R-:W4:Y:S02]  /*3930*/  SYNCS.PHASECHK.TRANS64.TRYWAIT P0, [UR6], R2 ;  /* 0x00000002ff0075a7 */ /* 0x000f240008001106 */
[----:B--2-4-:R-:W-:Y:S05]  /*3940*/  @!P0 BRA `(.L_x_61) ;  /* 0x0000003c004c8947 */ /* 0x014fea0003800000 */
.L_x_138:
[----:B-1----:R-:W-:-:S04]  /*3950*/  UIADD3 UR7, UPT, UPT, UR15, 0x1, URZ ;  /* 0x000000010f077890 */ /* 0x002fc8000fffe0ff */
[----:B------:R-:W-:-:S04]  /*3960*/  UISETP.NE.AND UP0, UPT, UR7, 0x4, UPT ;  /* 0x000000040700788c */ /* 0x000fc8000bf05270 */
[----:B------:R-:W-:Y:S02]  /*3970*/  USEL UR8, URZ, 0x1, UP0 ;  /* 0x00000001ff087887 */ /* 0x000fe40008000000 */
[----:B------:R-:W-:-:S04]  /*3980*/  USEL UR7, UR7, URZ, UP0 ;  /* 0x000000ff07077287 */ /* 0x000fc80008000000 */
[----:B------:R-:W-:Y:S01]  /*3990*/  ULEA UR6, UR7, UR5, 0x3 ;  /* 0x0000000507067291 */ /* 0x000fe2000f8e18ff */
[----:B--2---:R-:W-:-:S04]  /*39a0*/  LOP3.LUT R2, R11, UR8, RZ, 0x3c, !PT ;  /* 0x000000080b027c12 */ /* 0x004fc8000f8e3cff */
[----:B------:R-:W-:-:S04]  /*39b0*/  SHF.L.U32 R3, R2, 0x1f, RZ ;  /* 0x0000001f02037819 */ /* 0x000fc800000006ff */
[----:B------:R-:W1:Y:S02]  /*39c0*/  SYNCS.PHASECHK.TRANS64.TRYWAIT P0, [UR6], R3 ;  /* 0x00000003ff0075a7 */ /* 0x000e640008001106 */
[----:B-1----:R-:W-:Y:S05]  /*39d0*/  @!P0 BRA `(.L_x_62) ;  /* 0x0000003c00408947 */ /* 0x002fea0003800000 */
.L_x_140:
        /* <DEDUP_REMOVED lines=9> */
.L_x_142:
[----:B------:R-:W-:-:S04]  /*3a70*/  UIADD3 UR7, UPT, UPT, UR7, 0x1, URZ ;  /* 0x0000000107077890 */ /* 0x000fc8000fffe0ff */
[----:B------:R-:W-:-:S04]  /*3a80*/  UISETP.NE.AND UP0, UPT, UR7, 0x4, UPT ;  /* 0x000000040700788c */ /* 0x000fc8000bf05270 */
[----:B------:R-:W-:Y:S02]  /*3a90*/  USEL UR6, URZ, 0x1, UP0 ;  /* 0x00000001ff067887 */ /* 0x000fe40008000000 */
[----:B------:R-:W-:-:S04]  /*3aa0*/  USEL UR7, UR7, URZ, UP0 ;  /* 0x000000ff07077287 */ /* 0x000fc80008000000 */
[----:B------:R-:W-:Y:S01]  /*3ab0*/  ULEA UR7, UR7, UR5, 0x3 ;  /* 0x0000000507077291 */ /* 0x000fe2000f8e18ff */
[----:B------:R-:W-:-:S04]  /*3ac0*/  LOP3.LUT R2, R2, UR6, RZ, 0x3c, !PT ;  /* 0x0000000602027c12 */ /* 0x000fc8000f8e3cff */
[----:B------:R-:W-:-:S04]  /*3ad0*/  SHF.L.U32 R2, R2, 0x1f, RZ ;  /* 0x0000001f02027819 */ /* 0x000fc800000006ff */
[----:B------:R-:W2:Y:S02]  /*3ae0*/  SYNCS.PHASECHK.TRANS64.TRYWAIT P0, [UR7], R2 ;  /* 0x00000002ff0075a7 */ /* 0x000ea40008001107 */
[----:B--2---:R-:W-:Y:S05]  /*3af0*/  @!P0 BRA `(.L_x_64) ;  /* 0x0000003c00288947 */ /* 0x004fea0003800000 */
.L_x_144:
[----:B------:R-:W-:Y:S01]  /*3b00*/  NOP ;  /* 0x0000000000007918 */ /* 0x000fe20000000000 */
[----:B-1----:R-:W1:Y:S01]  /*3b10*/  LDS R0, [UR4+0x14] ;  /* 0x00001404ff007984 */ /* 0x002e620008000800 */
[----:B------:R-:W-:Y:S01]  /*3b20*/  ULOP3.LUT UR6, UR16, 0xffff, URZ, 0xc0, !UPT ;  /* 0x0000ffff10067892 */ /* 0x000fe2000f8ec0ff */
[----:B------:R-:W-:Y:S01]  /*3b30*/  UMOV UR8, 0xffff ;  /* 0x0000ffff00087882 */ /* 0x000fe20000000000 */
[----:B------:R-:W-:Y:S02]  /*3b40*/  UMOV UR5, 0x1 ;  /* 0x0000000100057882 */ /* 0x000fe40000000000 */
[----:B------:R-:W-:-:S04]  /*3b50*/  USHF.R.U32.HI UR6, URZ, 0x5, UR6 ;  /* 0x00000005ff067899 */ /* 0x000fc80008011606 */
[----:B------:R-:W-:Y:S02]  /*3b60*/  USHF.L.U32 UR8, UR8, UR6, URZ ;  /* 0x0000000608087299 */ /* 0x000fe400080006ff */
[----:B------:R-:W-:-:S04]  /*3b70*/  USHF.L.U32 UR5, UR5, UR6, URZ ;  /* 0x0000000605057299 */ /* 0x000fc800080006ff */
[----:B-1----:R-:W-:-:S04]  /*3b80*/  LOP3.LUT R0, R0, UR8, RZ, 0xc0, !PT ;  /* 0x0000000800007c12 */ /* 0x002fc8000f8ec0ff */
[----:B------:R-:W-:-:S13]  /*3b90*/  ISETP.NE.AND P0, PT, R0, UR8, PT ;  /* 0x0000000800007c0c */ /* 0x000fda000bf05270 */
[----:B------:R-:W-:Y:S05]  /*3ba0*/  @P0 BRA `(.L_x_65) ;  /* 0x0000000000580947 */ /* 0x000fea0003800000 */
[----:B------:R-:W1:Y:S02]  /*3bb0*/  LDS R0, [UR4+0x18] ;  /* 0x00001804ff007984 */ /* 0x000e640008000800 */
[----:B-1----:R-:W-:-:S04]  /*3bc0*/  LOP3.LUT R0, R0, UR5, RZ, 0xc0, !PT ;  /* 0x0000000500007c12 */ /* 0x002fc8000f8ec0ff */
[----:B------:R-:W-:-:S13]  /*3bd0*/  ISETP.NE.AND P0, PT, R0, UR5, PT ;  /* 0x0000000500007c0c */ /* 0x000fda000bf05270 */
[----:B------:R-:W-:Y:S05]  /*3be0*/  @P0 BRA `(.L_x_66) ;  /* 0x00000000003c0947 */ /* 0x000fea0003800000 */
[----:B------:R-:W1:Y:S01]  /*3bf0*/  S2R R2, SR_LANEID ;  /* 0x0000000000027919 */ /* 0x000e620000000000 */
[----:B------:R-:W-:Y:S01]  /*3c00*/  ULOP3.LUT UR8, URZ, UR8, URZ, 0x33, !UPT ;  /* 0x00000008ff087292 */ /* 0x000fe2000f8e33ff */
[----:B------:R-:W-:Y:S02]  /*3c10*/  VOTEU.ANY UR7, UPT, PT ;  /* 0x0000000000077886 */ /* 0x000fe400038e0100 */
[----:B------:R-:W-:-:S03]  /*3c20*/  UFLO.U32 UR7, UR7 ;  /* 0x00000007000772bd */ /* 0x000fc600080e0000 */
[----:B------:R-:W-:-:S04]  /*3c30*/  IMAD.U32 R0, RZ, RZ, UR8 ;  /* 0x00000008ff007e24 */ /* 0x000fc8000f8e00ff */
[----:B------:R2:W4:Y:S02]  /*3c40*/  REDUX UR6, R0 ;  /* 0x00000000000673c4 */ /* 0x0005240000000000 */
[----:B------:R1:W-:Y:S02]  /*3c50*/  UTCATOMSWS.AND URZ, UR8 ;  /* 0x0000000800ff79e3 */ /* 0x0003e40008000000 */
[----:B-1----:R-:W-:Y:S02]  /*3c60*/  ISETP.EQ.U32.AND P0, PT, R2, UR7, PT ;  /* 0x0000000702007c0c */ /* 0x002fe4000bf02070 */
[----:B--2---:R-:W-:Y:S02]  /*3c70*/  LOP3.LUT R0, RZ, UR5, RZ, 0x33, !PT ;  /* 0x00000005ff007c12 */ /* 0x004fe4000f8e33ff */
[----:B----4-:R-:W-:Y:S02]  /*3c80*/  MOV R2, UR6 ;  /* 0x0000000600027c02 */ /* 0x010fe40008000f00 */
[----:B------:R-:W1:Y:S07]  /*3c90*/  REDUX UR5, R0 ;  /* 0x00000000000573c4 */ /* 0x000e6e0000000000 */
[----:B------:R2:W-:Y:S01]  /*3ca0*/  @P0 ATOMS.AND RZ, [UR4+0x14], R2 ;  /* 0x00001402ffff098c */ /* 0x0005e2000a800004 */
[----:B-1----:R-:W-:-:S05]  /*3cb0*/  IMAD.U32 R0, RZ, RZ, UR5 ;  /* 0x00000005ff007e24 */ /* 0x002fca000f8e00ff */
[----:B------:R2:W-:Y:S01]  /*3cc0*/  @P0 ATOMS.AND RZ, [UR4+0x18], R0 ;  /* 0x00001800ffff098c */ /* 0x0005e2000a800004 */
[----:B------:R-:W-:Y:S05]  /*3cd0*/  BRA `(.L_x_67) ;  /* 0x0000000000147947 */ /* 0x000fea0003800000 */
.L_x_66:
[----:B------:R-:W-:Y:S02]  /*3ce0*/  MOV R2, 0x3d00 ;  /* 0x00003d0000027802 */ /* 0x000fe40000000f00 */
[----:B---3-5:R-:W-:Y:S05]  /*3cf0*/  CALL.REL.NOINC `($__internal_0_$__cuda_sm10x_tcgen05_guardrail_trap_col_being_dealloced_not_returned_by_alloc) ;  /* 0x0000003c009c7944 */ /* 0x028fea0003c00000 */
[----:B------:R-:W-:Y:S05]  /*3d00*/  BRA `(.L_x_67) ;  /* 0x0000000000087947 */ /* 0x000fea0003800000 */
.L_x_65:
[----:B------:R-:W-:Y:S02]  /*3d10*/  MOV R2, 0x3d30 ;  /* 0x00003d3000027802 */ /* 0x000fe40000000f00 */
[----:B---3-5:R-:W-:Y:S05]  /*3d20*/  CALL.REL.NOINC `($__internal_2_$__cuda_sm10x_tcgen05_guardrail_trap_unallocated_columns_being_dealloced) ;  /* 0x0000003c00a87944 */ /* 0x028fea0003c00000 */
.L_x_67:
[----:B------:R-:W-:Y:S01]  /*3d30*/  NOP ;  /* 0x0000000000007918 */ /* 0x000fe20000000000 */
[----:B------:R-:W-:Y:S05]  /*3d40*/  EXIT ;  /* 0x000000000000794d */ /* 0x000fea0003800000 */
.L_x_49:
[----:B------:R-:W-:-:S09]  /*3d50*/  UISETP.NE.OR UP2, UPT, UR8, 0x3, !UP2 ;  /* 0x000000030800788c */ /* 0x000fd2000d745670 */
[----:B------:R-:W-:Y:S05]  /*3d60*/  BRA.U UP2, `(.L_x_68) ;  /* 0x0000000d02ac7547 */ /* 0x000fea000b800000 */
[----:B------:R-:W1:Y:S01]  /*3d70*/  LDC R0, c[0x0][0xb30] ;  /* 0x0002cc00ff007b82 */ /* 0x000e620000000800 */
[----:B------:R-:W2:Y:S01]  /*3d80*/  LDCU.64 UR8, c[0x0][0x888] ;  /* 0x00011100ff0877ac */ /* 0x000ea20008000a00 */
[----:B------:R-:W-:Y:S01]  /*3d90*/  IMAD.MOV.U32 R32, RZ, RZ, 0x1 ;  /* 0x00000001ff207424 */ /* 0x000fe200078e00ff */
[----:B------:R-:W-:Y:S01]  /*3da0*/  CS2R R28, SRZ ;  /* 0x00000000001c7805 */ /* 0x000fe2000001ff00 */
[----:B------:R-:W-:Y:S01]  /*3db0*/  IMAD.MOV.U32 R25, RZ, RZ, 0x1000 ;  /* 0x00001000ff197424 */ /* 0x000fe200078e00ff */
[----:B------:R-:W4:Y:S03]  /*3dc0*/  LDCU.64 UR4, c[0x0][0x890] ;  /* 0x00011200ff0477ac */ /* 0x000f260008000a00 */
[----:B------:R-:W3:Y:S01]  /*3dd0*/  LDC R24, c[0x0][0x370] ;  /* 0x0000dc00ff187b82 */ /* 0x000ee20000000800 */
[----:B------:R-:W-:Y:S01]  /*3de0*/  UMOV UR7, 0x400 ;  /* 0x0000040000077882 */ /* 0x000fe20000000000 */
[----:B------:R-:W-:-:S02]  /*3df0*/  UPLOP3.LUT UP1, UPT, UPT, UPT, UPT, 0x40, 0x4 ;  /* 0x000000000004789c */ /* 0x000fc40003f2e870 */
[----:B------:R-:W-:Y:S01]  /*3e00*/  ULEA UR7, UR37, UR7, 0x18 ;  /* 0x0000000725077291 */ /* 0x000fe2000f8ec0ff */
[----:B------:R-:W-:-:S03]  /*3e10*/  UMOV UR13, URZ ;  /* 0x000000ff000d7c82 */ /* 0x000fc60008000000 */
[----:B------:R-:W3:Y:S01]  /*3e20*/  LDC R3, c[0x0][0xb0c] ;  /* 0x0002c300ff037b82 */ /* 0x000ee20000000800 */
[----:B--2---:R-:W-:Y:S02]  /*3e30*/  UISETP.NE.U32.AND UP3, UPT, UR8, URZ, UPT ;  /* 0x000000ff0800728c */ /* 0x004fe4000bf65070 */
[----:B----4-:R-:W-:-:S05]  /*3e40*/  UISETP.NE.U32.AND UP4, UPT, UR4, URZ, UPT ;  /* 0x000000ff0400728c */ /* 0x010fca000bf85070 */
[----:B------:R-:W2:Y:S01]  /*3e50*/  LDC R22, c[0x0][0xb20] ;  /* 0x0002c800ff167b82 */ /* 0x000ea20000000800 */
[----:B-1----:R-:W-:Y:S01]  /*3e60*/  ISETP.NE.AND P1, PT, R0, 0x1, PT ;  /* 0x000000010000780c */ /* 0x002fe20003f25270 */
[----:B------:R-:W-:Y:S02]  /*3e70*/  UISETP.NE.AND.EX UP3, UPT, UR9, URZ, UPT, UP3 ;  /* 0x000000ff0900728c */ /* 0x000fe4000bf65330 */
[----:B------:R-:W-:-:S04]  /*3e80*/  UISETP.NE.AND.EX UP4, UPT, UR5, URZ, UPT, UP4 ;  /* 0x000000ff0500728c */ /* 0x000fc8000bf85340 */
[----:B------:R-:W1:Y:S08]  /*3e90*/  LDC.64 R30, c[0x0][0x348] ;  /* 0x0000d200ff1e7b82 */ /* 0x000e700000000a00 */
[----:B------:R-:W4:Y:S08]  /*3ea0*/  LDC.64 R14, c[0x0][0xb10] ;  /* 0x0002c400ff0e7b82 */ /* 0x000f300000000a00 */
[----:B------:R-:W1:Y:S08]  /*3eb0*/  LDC.64 R6, c[0x0][0xb18] ;  /* 0x0002c600ff067b82 */ /* 0x000e700000000a00 */
[----:B------:R-:W1:Y:S08]  /*3ec0*/  LDC.64 R4, c[0x0][0xb28] ;  /* 0x0002ca00ff047b82 */ /* 0x000e700000000a00 */
[----:B--23--:R-:W1:Y:S02]  /*3ed0*/  LDC R23, c[0x0][0x374] ;  /* 0x0000dd00ff177b82 */ /* 0x00ce640000000800 */
.L_x_77:
[C---:B------:R-:W-:Y:S02]  /*3ee0*/  LEA R0, R29.reuse, UR7, 0x3 ;  /* 0x000000071d007c11 */ /* 0x040fe4000f8e18ff */
[----:B------:R-:W-:Y:S02]  /*3ef0*/  SHF.L.U32 R2, R28, 0x1f, RZ ;  /* 0x0000001f1c027819 */ /* 0x000fe400000006ff */
[----:B------:R-:W-:Y:S02]  /*3f00*/  LEA R16, R29, UR7, 0x4 ;  /* 0x000000071d107c11 */ /* 0x000fe4000f8e20ff */
[----:B--2---:R-:W2:Y:S02]  /*3f10*/  SYNCS.PHASECHK.TRANS64.TRYWAIT P0, [R0+URZ+0x90], R2 ;  /* 0x00009002000075a7 */ /* 0x004ea400080011ff */
[----:B--2---:R-:W-:Y:S05]  /*3f20*/  @!P0 BRA `(.L_x_69) ;  /* 0x0000003800348947 */ /* 0x004fea0003800000 */
.L_x_145:
[----:B------:R-:W-:Y:S01]  /*3f30*/  ISETP.GE.AND P0, PT, R26, 0x1, PT ;  /* 0x000000011a00780c */ /* 0x000fe20003f06270 */
[----:B------:R-:W3:Y:S01]  /*3f40*/  LDS.128 R16, [R16+0x120] ;  /* 0x0001200010107984 */ /* 0x000ee20000000c00 */
[----:B--2---:R-:W-:Y:S01]  /*3f50*/  VIADD R0, R0, 0xa0 ;  /* 0x000000a000007836 */ /* 0x004fe20000000000 */
[----:B------:R-:W-:Y:S01]  /*3f60*/  @!PT LDS RZ, [RZ] ;  /* 0x00000000fffff984 */ /* 0x000fe20000000800 */
[----:B------:R-:W-:Y:S01]  /*3f70*/  @!PT LDS RZ, [RZ] ;  /* 0x00000000fffff984 */ /* 0x000fe20000000800 */
[----:B------:R-:W-:Y:S01]  /*3f80*/  @!PT LDS RZ, [RZ] ;  /* 0x00000000fffff984 */ /* 0x000fe20000000800 */
[----:B------:R-:W-:Y:S01]  /*3f90*/  @!PT LDS RZ, [RZ] ;  /* 0x00000000fffff984 */ /* 0x000fe20000000800 */
[----:B------:R2:W-:Y:S06]  /*3fa0*/  MEMBAR.ALL.CTA ;  /* 0x0000000000007992 */ /* 0x0005ec0000008000 */
[----:B--2---:R-:W2:Y:S01]  /*3fb0*/  FENCE.VIEW.ASYNC.S ;  /* 0x00000000000073c6 */ /* 0x004ea20000000000 */
[----:B------:R-:W-:Y:S04]  /*3fc0*/  PRMT R0, RZ, 0x654, R0 ;  /* 0x00000654ff007816 */ /* 0x000fe80000000000 */
[----:B--2---:R2:W-:Y:S01]  /*3fd0*/  SYNCS.ARRIVE.TRANS64.RED.A1T0 RZ, [R0+URZ], RZ ;  /* 0x000000ff00ff79a7 */ /* 0x0045e200081004ff */
[----:B---3--:R-:W-:Y:S11]  /*3fe0*/  LOP3.LUT P3, RZ, R18, 0x1, RZ, 0xc0, !PT ;  /* 0x0000000112ff7812 */ /* 0x008ff6000786c0ff */
[----:B------:R-:W-:Y:S02]  /*3ff0*/  @!UPT UIADD3 URZ, UPT, UPT, URZ, URZ, URZ ;  /* 0x000000fffffff290 */ /* 0x000fe4000fffe0ff */
[----:B------:R-:W-:Y:S02]  /*4000*/  @P3 MOV R11, R16 ;  /* 0x00000010000b3202 */ /* 0x000fe40000000f00 */
[----:B------:R-:W-:Y:S01]  /*4010*/  @P3 LOP3.LUT R10, R17, 0xffff, RZ, 0xc0, !PT ;  /* 0x0000ffff110a3812 */ /* 0x000fe200078ec0ff */
[----:B--2---:R-:W-:Y:S06]  /*4020*/  @!P0 BRA `(.L_x_70) ;  /* 0x0000000000a48947 */ /* 0x004fec0003800000 */
[-C--:B-1----:R-:W-:Y:S01]  /*4030*/  IMAD.HI.U32 R0, R23, R7.reuse, RZ ;  /* 0x0000000717007227 */ /* 0x082fe200078e00ff */
[----:B------:R-:W-:Y:S02]  /*4040*/  ISETP.NE.AND P0, PT, R6, 0x1, PT ;  /* 0x000000010600780c */ /* 0x000fe40003f05270 */
[----:B------:R-:W-:Y:S01]  /*4050*/  ISETP.NE.AND P2, PT, R26, 0x1, PT ;  /* 0x000000011a00780c */ /* 0x000fe20003f45270 */
[----:B----4-:R-:W-:Y:S01]  /*4060*/  IMAD.HI.U32 R9, R24, R14, RZ ;  /* 0x0000000e18097227 */ /* 0x010fe200078e00ff */
[----:B------:R-:W-:Y:S02]  /*4070*/  SHF.R.U32.HI R0, RZ, R22, R0 ;  /* 0x00000016ff007219 */ /* 0x000fe40000011600 */
[----:B------:R-:W-:Y:S01]  /*4080*/  ISETP.NE.AND P4, PT, R3, 0x1, PT ;  /* 0x000000010300780c */ /* 0x000fe20003f85270 */
[----:B------:R-:W-:Y:S01]  /*4090*/  IMAD.HI.U32 R13, R10, R7, RZ ;  /* 0x000000070a0d7227 */ /* 0x000fe200078e00ff */
[----:B------:R-:W-:Y:S02]  /*40a0*/  SHF.R.U32.HI R9, RZ, R15, R9 ;  /* 0x0000000fff097219 */ /* 0x000fe40000011609 */
[----:B------:R-:W-:Y:S01]  /*40b0*/  SEL R0, R23, R0, !P0 ;  /* 0x0000000017007207 */ /* 0x000fe20004000000 */
[----:B------:R-:W-:Y:S01]  /*40c0*/  IMAD.HI.U32 R12, R11, R14, RZ ;  /* 0x0000000e0b0c7227 */ /* 0x000fe200078e00ff */
[----:B------:R-:W-:Y:S03]  /*40d0*/  SEL R9, R24, R9, !P4 ;  /* 0x0000000918097207 */ /* 0x000fe60006000000 */
[-C--:B------:R-:W-:Y:S01]  /*40e0*/  IMAD.HI.U32 R8, R0, R4.reuse, RZ ;  /* 0x0000000400087227 */ /* 0x080fe200078e00ff */
[----:B------:R-:W-:Y:S03]  /*40f0*/  SHF.R.U32.HI R12, RZ, R15, R12 ;  /* 0x0000000fff0c7219 */ /* 0x000fe6000001160c */
[----:B------:R-:W-:Y:S01]  /*4100*/  IMAD.HI.U32 R2, R9, R4, RZ ;  /* 0x0000000409027227 */ /* 0x000fe200078e00ff */
[-C--:B------:R-:W-:Y:S02]  /*4110*/  @P2 SHF.R.U32.HI R0, RZ, R5.reuse, R8 ;  /* 0x00000005ff002219 */ /* 0x080fe40000011608 */
[----:B------:R-:W-:Y:S02]  /*4120*/  SHF.R.U32.HI R8, RZ, R22, R13 ;  /* 0x00000016ff087219 */ /* 0x000fe4000001160d */
[----:B------:R-:W-:Y:S01]  /*4130*/  @P2 SHF.R.U32.HI R9, RZ, R5, R2 ;  /* 0x00000005ff092219 */ /* 0x000fe20000011602 */
[----:B------:R-:W-:Y:S01]  /*4140*/  IMAD R0, R26, R0, RZ ;  /* 0x000000001a007224 */ /* 0x000fe200078e02ff */
[----:B------:R-:W-:Y:S02]  /*4150*/  SEL R8, R10, R8, !P0 ;  /* 0x000000080a087207 */ /* 0x000fe40004000000 */
[----:B------:R-:W-:Y:S01]  /*4160*/  SEL R2, R11, R12, !P4 ;  /* 0x0000000c0b027207 */ /* 0x000fe20006000000 */
[----:B------:R-:W-:Y:S01]  /*4170*/  IMAD R12, R26, R9, RZ ;  /* 0x000000091a0c7224 */ /* 0x000fe200078e02ff */
[C---:B------:R-:W-:Y:S01]  /*4180*/  ISETP.GE.AND P0, PT, R8.reuse, R0, PT ;  /* 0x000000000800720c */ /* 0x040fe20003f06270 */
[----:B------:R-:W-:Y:S03]  /*4190*/  IMAD.HI.U32 R0, R8, R4, RZ ;  /* 0x0000000408007227 */ /* 0x000fe600078e00ff */
[----:B------:R-:W-:Y:S02]  /*41a0*/  ISETP.GE.OR P0, PT, R2, R12, P0 ;  /* 0x0000000c0200720c */ /* 0x000fe40000706670 */
[-C--:B------:R-:W-:Y:S04]  /*41b0*/  SHF.R.U32.HI R0, RZ, R5.reuse, R0 ;  /* 0x00000005ff007219 */ /* 0x080fe80000011600 */
[----:B------:R-:W-:Y:S05]  /*41c0*/  SEL R13, R8, R0, !P2 ;  /* 0x00000000080d7207 */ /* 0x000fea0005000000 */
[----:B------:R-:W-:Y:S02]  /*41d0*/  IMAD.MOV R12, RZ, RZ, -R13 ;  /* 0x000000ffff0c7224 */ /* 0x000fe400078e0a0d */
[----:B------:R-:W-:Y:S04]  /*41e0*/  @!P0 IMAD.HI.U32 R0, R2, R4, RZ ;  /* 0x0000000402008227 */ /* 0x000fe800078e00ff */
[----:B------:R-:W-:Y:S01]  /*41f0*/  IMAD R12, R26, R12, R8 ;  /* 0x0000000c1a0c7224 */ /* 0x000fe200078e0208 */
[----:B------:R-:W-:Y:S04]  /*4200*/  @!P0 SHF.R.U32.HI R0, RZ, R5, R0 ;  /* 0x00000005ff008219 */ /* 0x000fe80000011600 */
[----:B------:R-:W-:Y:S04]  /*4210*/  @!P0 SEL R0, R2, R0, !P2 ;  /* 0x0000000002008207 */ /* 0x000fe80005000000 */
[----:B------:R-:W-:Y:S01]  /*4220*/  @!P0 IADD3 R13, PT, PT, R13, -R0, RZ ;  /* 0x800000000d0d8210 */ /* 0x000fe20007ffe0ff */
[----:B------:R-:W-:Y:S01]  /*4230*/  @!P0 IMAD R0, R9, R12, R0 ;  /* 0x0000000c09008224 */ /* 0x000fe200078e0200 */
[----:B------:R-:W-:Y:S01]  /*4240*/  IADD3 R9, PT, PT, -R8, RZ, RZ ;  /* 0x000000ff08097210 */ /* 0x000fe20007ffe1ff */
[--C-:B------:R-:W-:Y:S02]  /*4250*/  IMAD.MOV R12, RZ, RZ, -R2.reuse ;  /* 0x000000ffff0c7224 */ /* 0x100fe400078e0a02 */
[----:B------:R-:W-:Y:S02]  /*4260*/  @!P0 IMAD R8, R13, R26, R2 ;  /* 0x0000001a0d088224 */ /* 0x000fe400078e0202 */
[----:B------:R-:W-:Y:S02]  /*4270*/  @!P0 IMAD.MOV.U32 R2, RZ, RZ, R0 ;  /* 0x000000ffff028224 */ /* 0x000fe400078e0000 */
[----:B------:R-:W-:Y:S02]  /*4280*/  IMAD R11, R3, R12, R11 ;  /* 0x0000000c030b7224 */ /* 0x000fe400078e020b */
[----:B------:R-:W-:Y:S02]  /*4290*/  IMAD R10, R6, R9, R10 ;  /* 0x00000009060a7224 */ /* 0x000fe400078e020a */
[----:B------:R-:W-:Y:S02]  /*42a0*/  IMAD R11, R2, R3, R11 ;  /* 0x00000003020b7224 */ /* 0x000fe400078e020b */
[----:B------:R-:W-:Y:S02]  /*42b0*/  IMAD R10, R8, R6, R10 ;  /* 0x00000006080a7224 */ /* 0x000fe400078e020a */
.L_x_70:
[----:B------:R-:W-:Y:S05]  /*42c0*/  BRA.U UP1, `(.L_x_71) ;  /* 0x0000000101107547 */ /* 0x000fea000b800000 */
[----:B------:R-:W-:Y:S04]  /*42d0*/  MOV R2, UR6 ;  /* 0x0000000600027c02 */ /* 0x000fe80008000f00 */
[----:B------:R-:W-:Y:S04]  /*42e0*/  SHF.L.U32 R2, R2, 0x1f, RZ ;  /* 0x0000001f02027819 */ /* 0x000fe800000006ff */
[----:B------:R-:W2:Y:S02]  /*42f0*/  SYNCS.PHASECHK.TRANS64.TRYWAIT P0, [UR7+0x88], R2 ;  /* 0x00008802ff0075a7 */ /* 0x000ea40008001107 */
[----:B--2---:R-:W-:Y:S05]  /*4300*/  @!P0 BRA `(.L_x_72) ;  /* 0x0000003400508947 */ /* 0x004fea0003800000 */
.L_x_71:
[----:B------:R-:W-:Y:S02]  /*4310*/  R2UR UR11, R21 ;  /* 0x00000000150b72ca */ /* 0x000fe400000e0000 */
[----:B------:R-:W-:Y:S02]  /*4320*/  R2UR UR10, R20 ;  /* 0x00000000140a72ca */ /* 0x000fe400000e0000 */
[----:B------:R-:W-:Y:S04]  /*4330*/  ISETP.NE.U32.AND P2, PT, RZ, UR4, PT ;  /* 0x00000004ff007c0c */ /* 0x000fe8000bf45070 */
[----:B------:R-:W-:Y:S05]  /*4340*/  ISETP.NE.AND.EX P2, PT, RZ, UR5, PT, P2 ;  /* 0x00000005ff007c0c */ /* 0x000fea000bf45320 */
[----:B------:R-:W-:Y:S02]  /*4350*/  USHF.L.U32 UR11, UR11, 0x6, URZ ;  /* 0x000000060b0b7899 */ /* 0x000fe400080006ff */
[----:B------:R-:W-:Y:S01]  /*4360*/  USHF.L.U32 UR10, UR10, 0x6, URZ ;  /* 0x000000060a0a7899 */ /* 0x000fe200080006ff */
[----:B------:R-:W-:Y:S11]  /*4370*/  BRA.U !UP4, `(.L_x_73) ;  /* 0x000000010c347547 */ /* 0x000ff6000b800000 */
[----:B------:R-:W-:Y:S01]  /*4380*/  UPLOP3.LUT UP0, UPT, UPT, UPT, UP3, 0x80, 0x8 ;  /* 0x000000000008789c */ /* 0x000fe20003f0f030 */
[----:B--2---:R-:W-:Y:S02]  /*4390*/  HFMA2 R0, -RZ, RZ, 0, 5.9604644775390625e-08 ;  /* 0x00000001ff007431 */ /* 0x004fe400000001ff */
[----:B------:R-:W-:Y:S03]  /*43a0*/  IMAD.MOV.U32 R60, RZ, RZ, 0x1 ;  /* 0x00000001ff3c7424 */ /* 0x000fe600078e00ff */
[----:B------:R-:W-:Y:S05]  /*43b0*/  PLOP3.LUT P0, PT, PT, PT, UP0, 0x80, 0x8 ;  /* 0x000000000008781c */ /* 0x000fea0003f0f008 */
[----:B------:R-:W2:Y:S01]  /*43c0*/  @UP0 LDCU.64 UR14, c[0x0][0x888] ;  /* 0x00011100ff0e07ac */ /* 0x000ea20008000a00 */
[----:B------:R-:W-:Y:S07]  /*43d0*/  @UP0 UIMAD UR8, UR36, UR4, URZ ;  /* 0x00000004240802a4 */ /* 0x000fee000f8e02ff */
[----:B------:R-:W-:Y:S01]  /*43e0*/  @!P0 PRMT R60, R0, 0x7610, R60 ;  /* 0x00007610003c8816 */ /* 0x000fe2000000003c */
[----:B--2---:R-:W-:Y:S03]  /*43f0*/  @UP0 UIMAD.WIDE UR14, UR8, 0x4, UR14 ;  /* 0x00000004080e08a5 */ /* 0x004fe6000f8e020e */
[----:B------:R-:W2:Y:S03]  /*4400*/  @!UP0 LDCU UR8, c[0x0][0x880] ;  /* 0x00011000ff0887ac */ /* 0x000ea60008000800 */
[----:B------:R-:W-:Y:S01]  /*4410*/  IMAD.U32 R8, RZ, RZ, UR14 ;  /* 0x0000000eff087e24 */ /* 0x000fe2000f8e00ff */
[----:B------:R-:W-:Y:S05]  /*4420*/  MOV R9, UR15 ;  /* 0x0000000f00097c02 */ /* 0x000fea0008000f00 */
[----:B-----5:R3:W5:Y:S02]  /*4430*/  @P0 LDG.E R35, desc[UR46][R8.64] ;  /* 0x0000002e08230981 */ /* 0x020764000c1e1900 */
[----:B--23--:R-:W-:Y:S07]  /*4440*/  @!P0 IMAD.U32 R35, RZ, RZ, UR8 ;  /* 0x00000008ff238e24 */ /* 0x00cfee000f8e00ff */
.L_x_73:
[----:B-----5:R-:W-:Y:S01]  /*4450*/  @!P2 FSETP.EQ.AND P0, PT, R35, RZ, PT ;  /* 0x000000ff2300a20b */ /* 0x020fe20003f02000 */
[----:B------:R-:W-:Y:S01]  /*4460*/  @!UPT UIADD3 URZ, UPT, UPT, URZ, URZ, URZ ;  /* 0x000000fffffff290 */ /* 0x000fe2000fffe0ff */
[----:B------:R-:W-:Y:S11]  /*4470*/  @!P2 BRA `(.L_x_74) ;  /* 0x000000000014a947 */ /* 0x000ff60003800000 */
[----:B------:R-:W-:Y:S02]  /*4480*/  LOP3.LUT P2, RZ, R60, 0xff, RZ, 0xc0, !PT ;  /* 0x000000ff3cff7812 */ /* 0x000fe4000784c0ff */
[----:B------:R-:W-:Y:S04]  /*4490*/  PLOP3.LUT P0, PT, PT, PT, UP0, 0x80, 0x8 ;  /* 0x000000000008781c */ /* 0x000fe80003f0f008 */
[----:B------:R-:W-:Y:S07]  /*44a0*/  PLOP3.LUT P0, PT, P0, PT, PT, 0x8, 0x80 ;  /* 0x000000000080781c */ /* 0x000fee000070e170 */
[----:B------:R-:W-:Y:S11]  /*44b0*/  @P2 FSETP.EQ.AND P0, PT, R35, RZ, PT ;  /* 0x000000ff2300220b */ /* 0x000ff60003f02000 */
[----:B------:R-:W-:Y:S02]  /*44c0*/  @!UPT UIADD3 URZ, UPT, UPT, URZ, URZ, URZ ;  /* 0x000000fffffff290 */ /* 0x000fe4000fffe0ff */
.L_x_74:
[----:B------:R-:W-:Y:S01]  /*44d0*/  ULEA UR15, UR13, UR7, 0x3 ;  /* 0x000000070d0f7291 */ /* 0x000fe2000f8e18ff */
[----:B------:R-:W-:Y:S02]  /*44e0*/  SHF.L.U32 R9, R32, 0x1f, RZ ;  /* 0x0000001f20097819 */ /* 0x000fe400000006ff */
[----:B------:R-:W-:Y:S04]  /*44f0*/  ELECT P4, URZ, PT ;  /* 0x0000000000ff782f */ /* 0x000fe80003880000 */
[----:B------:R-:W-:Y:S02]  /*4500*/  PLOP3.LUT P4, PT, P0, P4, PT, 0xf2, 0x2f ;  /* 0x00000000002f781c */ /* 0x000fe40000789e72 */
[----:B------:R-:W3:Y:S11]  /*4510*/  SYNCS.PHASECHK.TRANS64.TRYWAIT P2, [UR15+0x68], R9 ;  /* 0x00006809ff0075a7 */ /* 0x000ef6000804110f */
[----:B-1----:R-:W-:Y:S05]  /*4520*/  @!P4 IADD3 R8, P0, PT, R30, 0x580, RZ ;  /* 0x000005801e08c810 */ /* 0x002fea0007f1e0ff */
[----:B--2---:R-:W-:Y:S01]  /*4530*/  @!P4 IMAD.X R2, RZ, RZ, R31, P0 ;  /* 0x000000ffff02c224 */ /* 0x004fe200000e061f */
[----:B---3--:R-:W-:Y:S07]  /*4540*/  @!P2 BRA `(.L_x_75) ;  /* 0x0000003000d8a947 */ /* 0x008fee0003800000 */
.L_x_148:
[----:B------:R-:W2:Y:S01]  /*4550*/  LDC.64 R12, c[0x0][0xb18] ;  /* 0x0002c600ff0c7b82 */ /* 0x000ea20000000a00 */
[----:B------:R-:W-:Y:S01]  /*4560*/  @!P4 R2UR UR8, R2 ;  /* 0x000000000208c2ca */ /* 0x000fe200000e0000 */
[----:B------:R-:W-:Y:S01]  /*4570*/  VOTEU.ALL UP2, P4 ;  /* 0x0000000000ff7886 */ /* 0x000fe20002040000 */
[----:B------:R-:W-:Y:S01]  /*4580*/  @!P4 R2UR UR9, R8 ;  /* 0x000000000809c2ca */ /* 0x000fe200000e0000 */
[----:B------:R-:W-:Y:S01]  /*4590*/  VOTEU.ALL UP1, P4 ;  /* 0x0000000000ff7886 */ /* 0x000fe20002020000 */
[----:B-1----:R-:W-:Y:S03]  /*45a0*/  @!P4 IMAD.MOV.U32 R0, RZ, RZ, 0x1000 ;  /* 0x00001000ff00c424 */ /* 0x002fe600078e00ff */
[----:B------:R-:W1:Y:S01]  /*45b0*/  @!P1 LDC R2, c[0x0][0xb0c] ;  /* 0x0002c300ff029b82 */ /* 0x000e620000000800 */
[----:B------:R-:W-:Y:S01]  /*45c0*/  UMOV UR20, 0x0 ;  /* 0x0000000000147882 */ /* 0x000fe20000000000 */
[----:B------:R-:W-:Y:S01]  /*45d0*/  UMOV UR21, 0x10000000 ;  /* 0x1000000000157882 */ /* 0x000fe20000000000 */
[----:B------:R-:W-:Y:S01]  /*45e0*/  UMOV UR12, UR36 ;  /* 0x00000024000c7c82 */ /* 0x000fe20008000000 */
[----:B------:R-:W-:Y:S01]  /*45f0*/  UIADD3 UR14, UPT, UPT, UR13, 0x1, URZ ;  /* 0x000000010d0e7890 */ /* 0x000fe2000fffe0ff */
[----:B------:R-:W-:Y:S01]  /*4600*/  @P3 SHF.R.U32.HI R27, RZ, 0x10, R17 ;  /* 0x00000010ff1b3819 */ /* 0x000fe20000011611 */
[----:B------:R-:W-:Y:S02]  /*4610*/  VIADD R29, R29, 0x1 ;  /* 0x000000011d1d7836 */ /* 0x000fe40000000000 */
[----:B------:R-:W-:Y:S01]  /*4620*/  IMAD.U32 R9, RZ, RZ, UR8 ;  /* 0x00000008ff097e24 */ /* 0x000fe2000f8e00ff */
[----:B------:R-:W-:Y:S01]  /*4630*/  @!UP2 ULEA UR8, UR13, UR7, 0xc ;  /* 0x000000070d08a291 */ /* 0x000fe2000f8e60ff */
[----:B------:R-:W-:Y:S01]  /*4640*/  IMAD.U32 R8, RZ, RZ, UR9 ;  /* 0x00000009ff087e24 */ /* 0x000fe2000f8e00ff */
[----:B------:R-:W-:Y:S02]  /*4650*/  UIADD3 UR9, UPT, UPT, UR15, 0x50, URZ ;  /* 0x000000500f097890 */ /* 0x000fe4000fffe0ff */
[----:B------:R-:W-:Y:S01]  /*4660*/  @!P4 R2UR UR19, R9 ;  /* 0x000000000913c2ca */ /* 0x000fe200000e0000 */
[----:B------:R-:W-:Y:S01]  /*4670*/  @!UP2 UIADD3 UR8, UPT, UPT, UR8, 0x200, URZ ;  /* 0x000002000808a890 */ /* 0x000fe2000fffe0ff */
[----:B------:R-:W-:Y:S01]  /*4680*/  @!P4 R2UR UR18, R8 ;  /* 0x000000000812c2ca */ /* 0x000fe200000e0000 */
[----:B------:R-:W-:Y:S01]  /*4690*/  UISETP.NE.AND UP5, UPT, UR14, 0x3, UPT ;  /* 0x000000030e00788c */ /* 0x000fe2000bfa5270 */
[----:B------:R-:W3:Y:S01]  /*46a0*/  LDC.64 R8, c[0x0][0xb10] ;  /* 0x0002c400ff087b82 */ /* 0x000ee20000000a00 */
[----:B------:R-:W-:Y:S02]  /*46b0*/  UPRMT UR16, UR37, 0x654, UR9 ;  /* 0x0000065425107896 */ /* 0x000fe40008000009 */
[----:B------:R-:W-:Y:S02]  /*46c0*/  USEL UR17, URZ, 0x1, UP5 ;  /* 0x00000001ff117887 */ /* 0x000fe4000a800000 */
[----:B------:R-:W-:Y:S04]  /*46d0*/  USEL UR14, UR14, URZ, UP5 ;  /* 0x000000ff0e0e7287 */ /* 0x000fe8000a800000 */
[----:B------:R-:W-:Y:S01]  /*46e0*/  ULEA UR13, UR14, UR7, 0x3 ;  /* 0x000000070e0d7291 */ /* 0x000fe2000f8e18ff */
[----:B------:R-:W-:Y:S01]  /*46f0*/  LOP3.LUT R32, R32, UR17, RZ, 0x3c, !PT ;  /* 0x0000001120207c12 */ /* 0x000fe2000f8e3cff */
[----:B------:R1:W-:Y:S01]  /*4700*/  @!UP1 UTMALDG.3D [UR8], [UR18], desc[UR20] ;  /* 0x00001408120095b4 */ /* 0x0003e20008011000 */
[----:B------:R5:W-:Y:S02]  /*4710*/  @!P4 SYNCS.ARRIVE.TRANS64.RED.A0TR RZ, [UR15+0x50], R0 ;  /* 0x00005000ffffc9a7 */ /* 0x000be4000830040f */
[----:B------:R-:W-:Y:S01]  /*4720*/  SHF.L.U32 R20, R32, 0x1f, RZ ;  /* 0x0000001f20147819 */ /* 0x000fe200000006ff */
[C---:B---3--:R-:W-:Y:S01]  /*4730*/  @!P1 IMAD.HI.U32 R8, R11.reuse, R8, RZ ;  /* 0x000000080b089227 */ /* 0x048fe200078e00ff */
[----:B--2---:R-:W-:Y:S02]  /*4740*/  @!P1 ISETP.NE.AND P0, PT, R12, 0x1, PT ;  /* 0x000000010c00980c */ /* 0x004fe40003f05270 */
[----:B-1----:R-:W-:Y:S01]  /*4750*/  @!P1 ISETP.NE.AND P2, PT, R2, 0x1, PT ;  /* 0x000000010200980c */ /* 0x002fe20003f45270 */
[----:B------:R-:W-:Y:S01]  /*4760*/  SYNCS.ARRIVE.TRANS64.RED.A1T0 RZ, [UR16], RZ ;  /* 0x000000ffffff79a7 */ /* 0x000fe20008100410 */
[C---:B------:R-:W-:Y:S01]  /*4770*/  @!P1 IMAD.HI.U32 R13, R10.reuse, R13, RZ ;  /* 0x0000000d0a0d9227 */ /* 0x040fe200078e00ff */
[----:B------:R-:W-:Y:S04]  /*4780*/  @!P1 SHF.R.U32.HI R8, RZ, R9, R8 ;  /* 0x00000009ff089219 */ /* 0x000fe80000011608 */
[----:B------:R-:W-:Y:S01]  /*4790*/  @!P1 SEL R8, R11, R8, !P2 ;  /* 0x000000080b089207 */ /* 0x000fe20005000000 */
[----:B------:R-:W1:Y:S01]  /*47a0*/  SYNCS.PHASECHK.TRANS64.TRYWAIT P5, [UR13+0x68], R20 ;  /* 0x00006814ff0075a7 */ /* 0x000e6200080a110d */
[----:B-----5:R-:W2:Y:S02]  /*47b0*/  @!P1 LDC R0, c[0x0][0xb20] ;  /* 0x0002c800ff009b82 */ /* 0x020ea40000000800 */
[----:B--2---:R-:W-:Y:S04]  /*47c0*/  @!P1 SHF.R.U32.HI R0, RZ, R0, R13 ;  /* 0x00000000ff009219 */ /* 0x004fe8000001160d */
[----:B------:R-:W-:Y:S05]  /*47d0*/  @!P1 SEL R9, R10, R0, !P0 ;  /* 0x000000000a099207 */ /* 0x000fea0004000000 */
[----:B------:R-:W-:Y:S02]  /*47e0*/  @!P1 IMAD.IADD R0, R9, 0x1, -R8 ;  /* 0x0000000109009824 */ /* 0x000fe400078e0a08 */
[----:B------:R-:W-:Y:S02]  /*47f0*/  @!P1 IMAD.IADD R8, R8, 0x1, -R9 ;  /* 0x0000000108089824 */ /* 0x000fe400078e0a09 */
[----:B------:R-:W-:Y:S02]  /*4800*/  @!P1 IMAD R11, R0, R2, R11 ;  /* 0x00000002000b9224 */ /* 0x000fe400078e020b */
[----:B------:R-:W-:Y:S01]  /*4810*/  @!P1 IMAD R10, R8, R12, R10 ;  /* 0x0000000c080a9224 */ /* 0x000fe200078e020a */
[----:B-1----:R-:W-:Y:S06]  /*4820*/  @!P5 BRA `(.L_x_76) ;  /* 0x000000300038d947 */ /* 0x002fec0003800000 */
.L_x_150:
[----:B------:R-:W-:Y:S01]  /*4830*/  @!P4 IADD3 R2, P0, PT, R30, 0x580, RZ ;  /* 0x000005801e02c810 */ /* 0x000fe20007f1e0ff */
[----:B------:R-:W-:Y:S01]  /*4840*/  UMOV UR18, 0x0 ;  /* 0x0000000000127882 */ /* 0x000fe20000000000 */
[----:B------:R-:W-:Y:S01]  /*4850*/  UMOV UR19, 0x10000000 ;  /* 0x1000000000137882 */ /* 0x000fe20000000000 */
[----:B------:R-:W-:Y:S01]  /*4860*/  VOTEU.ALL UP1, P4 ;  /* 0x0000000000ff7886 */ /* 0x000fe20002020000 */
[----:B------:R-:W-:Y:S01]  /*4870*/  @!P4 R2UR UR9, R2 ;  /* 0x000000000209c2ca */ /* 0x000fe200000e0000 */
[----:B-1----:R-:W-:Y:S01]  /*4880*/  @!P4 IMAD.X R0, RZ, RZ, R31, P0 ;  /* 0x000000ffff00c224 */ /* 0x002fe200000e061f */
[----:B------:R-:W-:Y:S01]  /*4890*/  UMOV UR12, UR36 ;  /* 0x00000024000c7c82 */ /* 0x000fe20008000000 */
[----:B------:R-:W-:Y:S01]  /*48a0*/  @P3 R2UR UR36, R27 ;  /* 0x000000001b2432ca */ /* 0x000fe200000e0000 */
[----:B------:R-:W-:Y:S01]  /*48b0*/  @!UP1 ULEA UR15, UR14, UR7, 0xc ;  /* 0x000000070e0f9291 */ /* 0x000fe2000f8e60ff */
[----:B------:R-:W-:Y:S01]  /*48c0*/  ISETP.NE.AND P0, PT, R29, 0x2, PT ;  /* 0x000000021d00780c */ /* 0x000fe20003f05270 */
[----:B------:R-:W-:Y:S01]  /*48d0*/  @!UP1 UIADD3 UR10, UPT, UPT, UR10, 0x20, URZ ;  /* 0x000000200a0a9890 */ /* 0x000fe2000fffe0ff */
[----:B------:R-:W-:Y:S01]  /*48e0*/  @!P4 R2UR UR8, R0 ;  /* 0x000000000008c2ca */ /* 0x000fe200000e0000 */
[----:B------:R-:W-:Y:S01]  /*48f0*/  IMAD.IADD R20, R10, 0x1, R58 ;  /* 0x000000010a147824 */ /* 0x000fe200078e023a */
[----:B------:R-:W-:Y:S01]  /*4900*/  SEL R0, RZ, 0x1, P0 ;  /* 0x00000001ff007807 */ /* 0x000fe20000000000 */
[----:B------:R-:W-:Y:S01]  /*4910*/  IMAD.IADD R21, R11, 0x1, R59 ;  /* 0x000000010b157824 */ /* 0x000fe200078e023b */
[----:B------:R-:W-:Y:S02]  /*4920*/  SEL R29, R29, RZ, P0 ;  /* 0x000000ff1d1d7207 */ /* 0x000fe40000000000 */
[----:B------:R-:W-:Y:S01]  /*4930*/  IMAD.U32 R8, RZ, RZ, UR9 ;  /* 0x00000009ff087e24 */ /* 0x000fe2000f8e00ff */
[----:B------:R-:W-:Y:S01]  /*4940*/  UIADD3 UR9, UPT, UPT, UR13, 0x50, URZ ;  /* 0x000000500d097890 */ /* 0x000fe2000fffe0ff */
[----:B------:R-:W-:Y:S03]  /*4950*/  LOP3.LUT R28, R28, R0, RZ, 0x3c, !PT ;  /* 0x000000001c1c7212 */ /* 0x000fe600078e3cff */
[----:B------:R-:W-:Y:S02]  /*4960*/  @!P4 R2UR UR16, R8 ;  /* 0x000000000810c2ca */ /* 0x000fe400000e0000 */
[----:B------:R-:W-:Y:S01]  /*4970*/  IMAD.U32 R9, RZ, RZ, UR8 ;  /* 0x00000008ff097e24 */ /* 0x000fe2000f8e00ff */
[----:B------:R-:W-:Y:S01]  /*4980*/  @!UP1 UIADD3 UR8, UPT, UPT, UR15, 0x200, URZ ;  /* 0x000002000f089890 */ /* 0x000fe2000fffe0ff */
[----:B------:R-:W-:Y:S01]  /*4990*/  VOTEU.ALL UP1, P4 ;  /* 0x0000000000ff7886 */ /* 0x000fe20002020000 */
[----:B------:R-:W-:Y:S02]  /*49a0*/  UPRMT UR15, UR37, 0x654, UR9 ;  /* 0x00000654250f7896 */ /* 0x000fe40008000009 */
[----:B------:R-:W-:Y:S11]  /*49b0*/  @!P4 R2UR UR17, R9 ;  /* 0x000000000911c2ca */ /* 0x000ff600000e0000 */
[----:B------:R-:W-:Y:S02]  /*49c0*/  @!UPT UIADD3 URZ, UPT, UPT, URZ, URZ, URZ ;  /* 0x000000fffffff290 */ /* 0x000fe4000fffe0ff */
[----:B------:R2:W-:Y:S01]  /*49d0*/  @!UP1 UTMALDG.3D [UR8], [UR16], desc[UR18] ;  /* 0x00001208100095b4 */ /* 0x0005e20008011000 */
[----:B------:R2:W-:Y:S01]  /*49e0*/  @!P4 SYNCS.ARRIVE.TRANS64.RED.A0TR RZ, [UR13+0x50], R25 ;  /* 0x00005019ffffc9a7 */ /* 0x0005e2000830040d */
[----:B------:R-:W-:Y:S04]  /*49f0*/  UIADD3 UR13, UPT, UPT, UR14, 0x1, URZ ;  /* 0x000000010e0d7890 */ /* 0x000fe8000fffe0ff */
[----:B------:R-:W-:Y:S04]  /*4a00*/  UISETP.NE.AND UP1, UPT, UR13, 0x3, UPT ;  /* 0x000000030d00788c */ /* 0x000fe8000bf25270 */
[----:B------:R-:W-:Y:S02]  /*4a10*/  USEL UR14, URZ, 0x1, UP1 ;  /* 0x00000001ff0e7887 */ /* 0x000fe40008800000 */
[----:B------:R-:W-:Y:S02]  /*4a20*/  USEL UR13, UR13, URZ, UP1 ;  /* 0x000000ff0d0d7287 */ /* 0x000fe40008800000 */
[----:B------:R-:W-:Y:S02]  /*4a30*/  UPLOP3.LUT UP1, UPT, UPT, UPT, UPT, 0x80, 0x8 ;  /* 0x000000000008789c */ /* 0x000fe40003f2f070 */
[----:B------:R-:W-:Y:S01]  /*4a40*/  LOP3.LUT R32, R32, UR14, RZ, 0x3c, !PT ;  /* 0x0000000e20207c12 */ /* 0x000fe2000f8e3cff */
[----:B------:R-:W-:Y:S01]  /*4a50*/  SYNCS.ARRIVE.TRANS64.RED.A1T0 RZ, [UR15], RZ ;  /* 0x000000ffffff79a7 */ /* 0x000fe2000810040f */
[----:B------:R-:W-:Y:S07]  /*4a60*/  @P3 BRA `(.L_x_77) ;  /* 0xfffffff4001c3947 */ /* 0x000fee000383ffff */
[----:B------:R-:W-:Y:S01]  /*4a70*/  UIADD3 UR7, UPT, UPT, UR7, 0x68, URZ ;  /* 0x0000006807077890 */ /* 0x000fe2000fffe0ff */
[----:B------:R-:W-:-:S03]  /*4a80*/  SHF.L.U32 R2, R32, 0x1f, RZ ;  /* 0x0000001f20027819 */ /* 0x000fc600000006ff */
[----:B------:R-:W-:-:S09]  /*4a90*/  ULEA UR4, UR13, UR7, 0x3 ;  /* 0x000000070d047291 */ /* 0x000fd2000f8e18ff */
[----:B------:R-:W1:Y:S02]  /*4aa0*/  SYNCS.PHASECHK.TRANS64.TRYWAIT P0, [UR4], R2 ;  /* 0x00000002ff0075a7 */ /* 0x000e640008001104 */
[----:B-1----:R-:W-:Y:S05]  /*4ab0*/  @!P0 BRA `(.L_x_78) ;  /* 0x0000002c00ac8947 */ /* 0x002fea0003800000 */
.L_x_152:
        /* <DEDUP_REMOVED lines=9> */
.L_x_154:
[----:B------:R-:W-:-:S04]  /*4b50*/  UIADD3 UR5, UPT, UPT, UR5, 0x1, URZ ;  /* 0x0000000105057890 */ /* 0x000fc8000fffe0ff */
[----:B------:R-:W-:-:S04]  /*4b60*/  UISETP.NE.AND UP0, UPT, UR5, 0x3, UPT ;  /* 0x000000030500788c */ /* 0x000fc8000bf05270 */
[----:B------:R-:W-:Y:S02]  /*4b70*/  USEL UR4, URZ, 0x1, UP0 ;  /* 0x00000001ff047887 */ /* 0x000fe40008000000 */
[----:B------:R-:W-:-:S04]  /*4b80*/  USEL UR5, UR5, URZ, UP0 ;  /* 0x000000ff05057287 */ /* 0x000fc80008000000 */
[----:B------:R-:W-:Y:S01]  /*4b90*/  ULEA UR5, UR5, UR7, 0x3 ;  /* 0x0000000705057291 */ /* 0x000fe2000f8e18ff */
[----:B-1----:R-:W-:-:S04]  /*4ba0*/  LOP3.LUT R2, R32, UR4, RZ, 0x3c, !PT ;  /* 0x0000000420027c12 */ /* 0x002fc8000f8e3cff */
[----:B------:R-:W-:Y:S01]  /*4bb0*/  SHF.L.U32 R2, R2, 0x1f, RZ ;  /* 0x0000001f02027819 */ /* 0x000fe200000006ff */
[----:B------:R-:W-:-:S07]  /*4bc0*/  IMAD.U32 R0, RZ, RZ, UR5 ;  /* 0x00000005ff007e24 */ /* 0x000fce000f8e00ff */
.L_x_80:
[----:B-1----:R1:W3:Y:S02]  /*4bd0*/  SYNCS.PHASECHK.TRANS64.TRYWAIT P0, [R0+URZ], R2 ;  /* 0x00000002000075a7 */ /* 0x0022e400080011ff */
[----:B---3--:R-:W-:Y:S05]  /*4be0*/  @!P0 NANOSLEEP.SYNCS 0x989680 ;  /* 0x009896800000895d */ /* 0x008fea0003900000 */
[----:B------:R-:W3:Y:S02]  /*4bf0*/  @!P0 SYNCS.PHASECHK.TRANS64 P0, [R0+URZ], R2 ;  /* 0x00000002000085a7 */ /* 0x000ee400080010ff */
[----:B--23--:R-:W-:Y:S05]  /*4c00*/  @P0 EXIT ;  /* 0x000000000000094d */ /* 0x00cfea0003800000 */
[----:B------:R-:W-:Y:S05]  /*4c10*/  BRA `(.L_x_80) ;  /* 0xfffffffc00ec7947 */ /* 0x000fea000383ffff */
.L_x_68:
[----:B------:R-:W-:-:S06]  /*4c20*/  UISETP.GE.AND UP1, UPT, UR8, 0x4, UPT ;  /* 0x000000040800788c */ /* 0x000fcc000bf26270 */
[----:B------:R-:W-:-:S13]  /*4c30*/  PLOP3.LUT P0, PT, PT, PT, UP1, 0x80, 0x8 ;  /* 0x000000000008781c */ /* 0x000fda0003f0f018 */
[----:B------:R-:W-:Y:S05]  /*4c40*/  @!P0 EXIT ;  /* 0x000000000000894d */ /* 0x000fea0003800000 */
[----:B------:R-:W-:Y:S01]  /*4c50*/  BAR.SYNC.DEFER_BLOCKING 0x6, 0xa0 ;  /* 0x0182800000007b1d */ /* 0x000fe20000010000 */
[C---:B------:R-:W-:Y:S01]  /*4c60*/  IMAD.SHL.U32 R3, R70.reuse, 0x20, RZ ;  /* 0x0000002046037824 */ /* 0x040fe200078e00ff */
[C---:B------:R-:W-:Y:S01]  /*4c70*/  LOP3.LUT P0, RZ, R70.reuse, 0x4, RZ, 0xc0, !PT ;  /* 0x0000000446ff7812 */ /* 0x040fe2000780c0ff */
[C---:B------:R-:W-:Y:S02]  /*4c80*/  IMAD.SHL.U32 R64, R70.reuse, 0x10, RZ ;  /* 0x0000001046407824 */ /* 0x040fe400078e00ff */
[C---:B------:R-:W-:Y:S01]  /*4c90*/  IMAD.SHL.U32 R2, R70.reuse, 0x4, RZ ;  /* 0x0000000446027824 */ /* 0x040fe200078e00ff */
[----:B------:R-:W-:Y:S02]  /*4ca0*/  UMOV UR48, 0x400 ;  /* 0x0000040000307882 */ /* 0x000fe40000000000 */
[----:B------:R-:W1:Y:S01]  /*4cb0*/  LDC R63, c[0x0][0x370] ;  /* 0x0000dc00ff3f7b82 */ /* 0x000e620000000800 */
[----:B------:R-:W-:Y:S01]  /*4cc0*/  ULEA UR48, UR37, UR48, 0x18 ;  /* 0x0000003025307291 */ /* 0x000fe2000f8ec0ff */
[----:B------:R-:W-:Y:S01]  /*4cd0*/  LOP3.LUT R4, R3, 0xc0, RZ, 0xc0, !PT ;  /* 0x000000c003047812 */ /* 0x000fe200078ec0ff */
[----:B------:R-:W-:Y:S01]  /*4ce0*/  IMAD.U32 R32, R70, 0x10000, RZ ;  /* 0x0001000046207824 */ /* 0x000fe200078e00ff */
[----:B------:R-:W-:Y:S01]  /*4cf0*/  LOP3.LUT R64, R64, 0x600, RZ, 0xc0, !PT ;  /* 0x0000060040407812 */ /* 0x000fe200078ec0ff */
[----:B------:R-:W-:Y:S01]  /*4d00*/  IMAD.MOV.U32 R69, RZ, RZ, 0x10 ;  /* 0x00000010ff457424 */ /* 0x000fe200078e00ff */
[----:B------:R-:W-:Y:S01]  /*4d10*/  LOP3.LUT R2, R4, 0x18, R2, 0xf8, !PT ;  /* 0x0000001804027812 */ /* 0x000fe200078ef802 */
[----:B------:R-:W-:Y:S01]  /*4d20*/  IMAD.MOV.U32 R31, RZ, RZ, RZ ;  /* 0x000000ffff1f7224 */ /* 0x000fe200078e00ff */
[----:B------:R-:W2:Y:S01]  /*4d30*/  LDC R28, c[0x0][0xb0c] ;  /* 0x0002c300ff1c7b82 */ /* 0x000ea20000000800 */
[----:B------:R-:W-:Y:S01]  /*4d40*/  SHF.R.U32.HI R4, RZ, 0x1, R70 ;  /* 0x00000001ff047819 */ /* 0x000fe20000011646 */
[----:B------:R-:W-:Y:S01]  /*4d50*/  IMAD.MOV.U32 R68, RZ, RZ, RZ ;  /* 0x000000ffff447224 */ /* 0x000fe200078e00ff */
[--C-:B------:R-:W-:Y:S01]  /*4d60*/  LOP3.LUT R64, R64, 0x20, R3.reuse, 0xf8, !PT ;  /* 0x0000002040407812 */ /* 0x100fe200078ef803 */
[----:B------:R-:W-:Y:S01]  /*4d70*/  IMAD.MOV.U32 R73, RZ, RZ, RZ ;  /* 0x000000ffff497224 */ /* 0x000fe200078e00ff */
[----:B------:R-:W-:Y:S01]  /*4d80*/  LOP3.LUT R32, R32, 0x600000, RZ, 0xc0, !PT ;  /* 0x0060000020207812 */ /* 0x000fe200078ec0ff */
[----:B------:R-:W-:Y:S01]  /*4d90*/  IMAD.MOV.U32 R67, RZ, RZ, RZ ;  /* 0x000000ffff437224 */ /* 0x000fe200078e00ff */
[----:B------:R-:W-:Y:S01]  /*4da0*/  LOP3.LUT R2, R2, 0x8, R4, 0x78, !PT ;  /* 0x0000000802027812 */ /* 0x000fe200078e7804 */
[----:B------:R-:W4:Y:S01]  /*4db0*/  LDC R61, c[0x0][0xb20] ;  /* 0x0002c800ff3d7b82 */ /* 0x000f220000000800 */
[----:B------:R-:W3:Y:S01]  /*4dc0*/  LDS R0, [UR48+0x140] ;  /* 0x00014030ff007984 */ /* 0x000ee20008000800 */
[----:B------:R-:W-:Y:S01]  /*4dd0*/  LOP3.LUT R64, R64, 0x100, R3, 0xf8, !PT ;  /* 0x0000010040407812 */ /* 0x000fe200078ef803 */
[----:B------:R-:W1:Y:S01]  /*4de0*/  LDCU.64 UR54, c[0x0][0x348] ;  /* 0x00006900ff3677ac */ /* 0x000e620008000a00 */
[----:B------:R-:W-:-:S02]  /*4df0*/  LOP3.LUT R70, R70, 0x60, RZ, 0xc0, !PT ;  /* 0x0000006046467812 */ /* 0x000fc400078ec0ff */
[----:B------:R-:W-:Y:S01]  /*4e00*/  LOP3.LUT R64, R64, R2, RZ, 0xfc, !PT ;  /* 0x0000000240407212 */ /* 0x000fe200078efcff */
[----:B------:R-:W1:Y:S01]  /*4e10*/  LDCU.64 UR38, c[0x0][0x888] ;  /* 0x00011100ff2677ac */ /* 0x000e620008000a00 */
[----:B------:R-:W1:Y:S01]  /*4e20*/  LDC R27, c[0x0][0xb30] ;  /* 0x0002cc00ff1b7b82 */ /* 0x000e620000000800 */
[----:B------:R-:W-:Y:S01]  /*4e30*/  SEL R69, R69, 0xfffffff0, !P0 ;  /* 0xfffffff045457807 */ /* 0x000fe20004000000 */
[----:B------:R-:W1:Y:S01]  /*4e40*/  LDCU.64 UR44, c[0x0][0x890] ;  /* 0x00011200ff2c77ac */ /* 0x000e620008000a00 */
[----:B------:R-:W-:-:S05]  /*4e50*/  UMOV UR51, 0x1 ;  /* 0x0000000100337882 */ /* 0x000fca0000000000 */
[----:B------:R-:W1:Y:S01]  /*4e60*/  LDC.64 R56, c[0x0][0xb10] ;  /* 0x0002c400ff387b82 */ /* 0x000e620000000a00 */
[----:B------:R-:W-:Y:S01]  /*4e70*/  UMOV UR56, URZ ;  /* 0x000000ff00387c82 */ /* 0x000fe20008000000 */
[----:B------:R-:W-:Y:S01]  /*4e80*/  UIADD3 UR52, UPT, UPT, UR48, 0x200, URZ ;  /* 0x0000020030347890 */ /* 0x000fe2000fffe0ff */
[----:B------:R-:W-:Y:S01]  /*4e90*/  UMOV UR50, URZ ;  /* 0x000000ff00327c82 */ /* 0x000fe20008000000 */
[----:B------:R-:W-:-:S04]  /*4ea0*/  UMOV UR49, URZ ;  /* 0x000000ff00317c82 */ /* 0x000fc80008000000 */
[----:B------:R-:W1:Y:S08]  /*4eb0*/  LDC.64 R24, c[0x0][0xb18] ;  /* 0x0002c600ff187b82 */ /* 0x000e700000000a00 */
[----:B------:R-:W1:Y:S08]  /*4ec0*/  LDC.64 R22, c[0x0][0xb28] ;  /* 0x0002ca00ff167b82 */ /* 0x000e700000000a00 */
[----:B------:R-:W1:Y:S01]  /*4ed0*/  LDC.64 R54, c[0x0][0x8b0] ;  /* 0x00022c00ff367b82 */ /* 0x000e620000000a00 */
[----:B---3--:R-:W-:-:S07]  /*4ee0*/  IMAD.IADD R32, R0, 0x1, R32 ;  /* 0x0000000100207824 */ /* 0x008fce00078e0220 */
[----:B------:R-:W3:Y:S08]  /*4ef0*/  LDC.64 R52, c[0x0][0x8a8] ;  /* 0x00022a00ff347b82 */ /* 0x000ef00000000a00 */
[----:B--2-4-:R-:W1:Y:S02]  /*4f00*/  LDC R62, c[0x0][0x374] ;  /* 0x0000dd00ff3e7b82 */ /* 0x014e640000000800 */
.L_x_111:
[----:B------:R-:W-:Y:S02]  /*4f10*/  LEA R0, R73, UR48, 0x3 ;  /* 0x0000003049007c11 */ /* 0x000fe4000f8e18ff */
[----:B------:R-:W-:Y:S02]  /*4f20*/  SHF.L.U32 R2, R67, 0x1f, RZ ;  /* 0x0000001f43027819 */ /* 0x000fe400000006ff */
[----:B-1----:R-:W-:Y:S02]  /*4f30*/  LEA R16, R73, UR48, 0x4 ;  /* 0x0000003049107c11 */ /* 0x002fe4000f8e20ff */
[----:B------:R-:W2:Y:S02]  /*4f40*/  SYNCS.PHASECHK.TRANS64.TRYWAIT P0, [R0+URZ+0x90], R2 ;  /* 0x00009002000075a7 */ /* 0x000ea400080011ff */
[----:B--2---:R-:W-:Y:S05]  /*4f50*/  @!P0 BRA `(.L_x_81) ;  /* 0x0000002800b48947 */ /* 0x004fea0003800000 */
.L_x_155:
[----:B------:R-:W4:Y:S01]  /*4f60*/  LDC.64 R10, c[0x0][0xb10] ;  /* 0x0002c400ff0a7b82 */ /* 0x000f220000000a00 */
[----:B------:R-:W3:Y:S01]  /*4f70*/  LDS.128 R16, [R16+0x120] ;  /* 0x0001200010107984 */ /* 0x000ee20000000c00 */
[----:B-1----:R-:W-:Y:S01]  /*4f80*/  ISETP.NE.AND P1, PT, R27, 0x1, PT ;  /* 0x000000011b00780c */ /* 0x002fe20003f25270 */
[----:B--2---:R-:W-:Y:S01]  /*4f90*/  VIADD R0, R0, 0xa0 ;  /* 0x000000a000007836 */ /* 0x004fe20000000000 */
[----:B------:R-:W-:Y:S04]  /*4fa0*/  ISETP.GE.AND P0, PT, R26, 0x1, PT ;  /* 0x000000011a00780c */ /* 0x000fe80003f06270 */
[----:B------:R-:W1:Y:S01]  /*4fb0*/  LDC.64 R8, c[0x0][0xb18] ;  /* 0x0002c600ff087b82 */ /* 0x000e620000000a00 */
[----:B------:R-:W-:Y:S01]  /*4fc0*/  PRMT R0, RZ, 0x654, R0 ;  /* 0x00000654ff007816 */ /* 0x000fe20000000000 */
[----:B------:R-:W-:Y:S01]  /*4fd0*/  @!PT LDS RZ, [RZ] ;  /* 0x00000000fffff984 */ /* 0x000fe20000000800 */
[----:B------:R-:W-:Y:S01]  /*4fe0*/  @!PT LDS RZ, [RZ] ;  /* 0x00000000fffff984 */ /* 0x000fe20000000800 */
[----:B------:R-:W-:Y:S01]  /*4ff0*/  @!PT LDS RZ, [RZ] ;  /* 0x00000000fffff984 */ /* 0x000fe20000000800 */
[----:B------:R-:W-:Y:S01]  /*5000*/  @!PT LDS RZ, [RZ] ;  /* 0x00000000fffff984 */ /* 0x000fe20000000800 */
[----:B------:R2:W-:Y:S06]  /*5010*/  MEMBAR.ALL.CTA ;  /* 0x0000000000007992 */ /* 0x0005ec0000008000 */
[----:B--2---:R-:W2:Y:S01]  /*5020*/  FENCE.VIEW.ASYNC.S ;  /* 0x00000000000073c6 */ /* 0x004ea20000000000 */
[----:B------:R-:W1:Y:S08]  /*5030*/  @!P1 LDC R12, c[0x0][0xb20] ;  /* 0x0002c800ff0c9b82 */ /* 0x000e700000000800 */
[----:B------:R-:W1:Y:S01]  /*5040*/  @!P1 LDC R7, c[0x0][0xb0c] ;  /* 0x0002c300ff079b82 */ /* 0x000e620000000800 */
[----:B--2---:R2:W-:Y:S01]  /*5050*/  SYNCS.ARRIVE.TRANS64.RED.A1T0 RZ, [R0+URZ], RZ ;  /* 0x000000ff00ff79a7 */ /* 0x0045e200081004ff */
[----:B---3--:R-:W-:Y:S04]  /*5060*/  LOP3.LUT P4, RZ, R18, 0x1, RZ, 0xc0, !PT ;  /* 0x0000000112ff7812 */ /* 0x008fe8000788c0ff */
[----:B------:R-:W-:Y:S09]  /*5070*/  P2R R71, PR, RZ, 0x10 ;  /* 0x00000010ff477803 */ /* 0x000ff20000000000 */
[----:B------:R-:W-:Y:S02]  /*5080*/  @P4 MOV R30, R16 ;  /* 0x00000010001e4202 */ /* 0x000fe40000000f00 */
[----:B------:R-:W-:Y:S01]  /*5090*/  @P4 LOP3.LUT R29, R17, 0xffff, RZ, 0xc0, !PT ;  /* 0x0000ffff111d4812 */ /* 0x000fe200078ec0ff */
[----:B--2-4-:R-:W-:Y:S06]  /*50a0*/  @!P0 BRA `(.L_x_82) ;  /* 0x0000000000a48947 */ /* 0x014fec0003800000 */
[----:B------:R-:W-:Y:S01]  /*50b0*/  IMAD.HI.U32 R0, R62, R25, RZ ;  /* 0x000000193e007227 */ /* 0x000fe200078e00ff */
[----:B------:R-:W-:Y:S02]  /*50c0*/  ISETP.NE.AND P0, PT, R24, 0x1, PT ;  /* 0x000000011800780c */ /* 0x000fe40003f05270 */
[----:B------:R-:W-:Y:S01]  /*50d0*/  ISETP.NE.AND P2, PT, R26, 0x1, PT ;  /* 0x000000011a00780c */ /* 0x000fe20003f45270 */
[----:B------:R-:W-:Y:S01]  /*50e0*/  IMAD.HI.U32 R4, R63, R56, RZ ;  /* 0x000000383f047227 */ /* 0x000fe200078e00ff */
[----:B------:R-:W-:Y:S02]  /*50f0*/  SHF.R.U32.HI R0, RZ, R61, R0 ;  /* 0x0000003dff007219 */ /* 0x000fe40000011600 */
[----:B------:R-:W-:Y:S01]  /*5100*/  ISETP.NE.AND P3, PT, R28, 0x1, PT ;  /* 0x000000011c00780c */ /* 0x000fe20003f65270 */
[----:B------:R-:W-:Y:S01]  /*5110*/  IMAD.HI.U32 R6, R29, R25, RZ ;  /* 0x000000191d067227 */ /* 0x000fe200078e00ff */
[-C--:B------:R-:W-:Y:S02]  /*5120*/  SHF.R.U32.HI R4, RZ, R57.reuse, R4 ;  /* 0x00000039ff047219 */ /* 0x080fe40000011604 */
[----:B------:R-:W-:Y:S01]  /*5130*/  SEL R0, R62, R0, !P0 ;  /* 0x000000003e007207 */ /* 0x000fe20004000000 */
[----:B------:R-:W-:Y:S01]  /*5140*/  IMAD.HI.U32 R5, R30, R56, RZ ;  /* 0x000000381e057227 */ /* 0x000fe200078e00ff */
[----:B------:R-:W-:Y:S03]  /*5150*/  SEL R4, R63, R4, !P3 ;  /* 0x000000043f047207 */ /* 0x000fe60005800000 */
[-C--:B------:R-:W-:Y:S01]  /*5160*/  IMAD.HI.U32 R3, R0, R22.reuse, RZ ;  /* 0x0000001600037227 */ /* 0x080fe200078e00ff */
[----:B------:R-:W-:Y:S03]  /*5170*/  SHF.R.U32.HI R5, RZ, R57, R5 ;  /* 0x00000039ff057219 */ /* 0x000fe60000011605 */
[----:B------:R-:W-:Y:S01]  /*5180*/  IMAD.HI.U32 R2, R4, R22, RZ ;  /* 0x0000001604027227 */ /* 0x000fe200078e00ff */
[----:B------:R-:W-:Y:S02]  /*5190*/  @P2 SHF.R.U32.HI R0, RZ, R23, R3 ;  /* 0x00000017ff002219 */ /* 0x000fe40000011603 */
[----:B------:R-:W-:Y:S02]  /*51a0*/  SHF.R.U32.HI R3, RZ, R61, R6 ;  /* 0x0000003dff037219 */ /* 0x000fe40000011606 */
[----:B------:R-:W-:Y:S01]  /*51b0*/  @P2 SHF.R.U32.HI R4, RZ, R23, R2 ;  /* 0x00000017ff042219 */ /* 0x000fe20000011602 */
[----:B------:R-:W-:Y:S01]  /*51c0*/  IMAD R0, R26, R0, RZ ;  /* 0x000000001a007224 */ /* 0x000fe200078e02ff */
[----:B------:R-:W-:Y:S02]  /*51d0*/  SEL R3, R29, R3, !P0 ;  /* 0x000000031d037207 */ /* 0x000fe40004000000 */
[----:B------:R-:W-:Y:S01]  /*51e0*/  SEL R2, R30, R5, !P3 ;  /* 0x000000051e027207 */ /* 0x000fe20005800000 */
[----:B------:R-:W-:Y:S01]  /*51f0*/  IMAD R5, R26, R4, RZ ;  /* 0x000000041a057224 */ /* 0x000fe200078e02ff */
[C---:B------:R-:W-:Y:S01]  /*5200*/  ISETP.GE.AND P0, PT, R3.reuse, R0, PT ;  /* 0x000000000300720c */ /* 0x040fe20003f06270 */
[C---:B------:R-:W-:Y:S03]  /*5210*/  IMAD.HI.U32 R0, R3.reuse, R22, RZ ;  /* 0x0000001603007227 */ /* 0x040fe600078e00ff */
[C---:B------:R-:W-:Y:S02]  /*5220*/  ISETP.GE.OR P0, PT, R2.reuse, R5, P0 ;  /* 0x000000050200720c */ /* 0x040fe40000706670 */
[----:B------:R-:W-:Y:S04]  /*5230*/  SHF.R.U32.HI R0, RZ, R23, R0 ;  /* 0x00000017ff007219 */ /* 0x000fe80000011600 */
[C---:B------:R-:W-:Y:S05]  /*5240*/  SEL R6, R3.reuse, R0, !P2 ;  /* 0x0000000003067207 */ /* 0x040fea0005000000 */
        /* <DEDUP_REMOVED lines=14> */
[----:B------:R-:W-:Y:S07]  /*5330*/  IMAD R29, R3, R24, R29 ;  /* 0x00000018031d7224 */ /* 0x000fee00078e021d */
.L_x_82:
[----:B-1----:R-:W-:Y:S01]  /*5340*/  @!P1 ISETP.NE.AND P0, PT, R8, 0x1, PT ;  /* 0x000000010800980c */ /* 0x002fe20003f05270 */
[----:B------:R-:W-:Y:S01]  /*5350*/  @!P1 IMAD.HI.U32 R0, R30, R10, RZ ;  /* 0x0000000a1e009227 */ /* 0x000fe200078e00ff */
[----:B------:R-:W-:Y:S01]  /*5360*/  @!P1 ISETP.NE.AND P2, PT, R7, 0x1, PT ;  /* 0x000000010700980c */ /* 0x000fe20003f45270 */
[----:B------:R-:W-:Y:S01]  /*5370*/  ULOP3.LUT UP0, URZ, UR52, 0x1b0, URZ, 0xc0, !UPT ;  /* 0x000001b034ff7892 */ /* 0x000fe2000f80c0ff */
[----:B------:R-:W-:Y:S01]  /*5380*/  R2UR UR42, R21 ;  /* 0x00000000152a72ca */ /* 0x000fe200000e0000 */
[----:B------:R-:W-:Y:S01]  /*5390*/  @!P1 IMAD.HI.U32 R2, R29, R9, RZ ;  /* 0x000000091d029227 */ /* 0x000fe200078e00ff */
[----:B------:R-:W-:Y:S02]  /*53a0*/  @!P1 SHF.R.U32.HI R0, RZ, R11, R0 ;  /* 0x0000000bff009219 */ /* 0x000fe40000011600 */
[----:B------:R-:W-:Y:S01]  /*53b0*/  R2UR UR41, R20 ;  /* 0x00000000142972ca */ /* 0x000fe200000e0000 */
[----:B------:R-:W-:Y:S01]  /*53c0*/  VIADD R73, R73, 0x1 ;  /* 0x0000000149497836 */ /* 0x000fe20000000000 */
[----:B------:R-:W-:Y:S02]  /*53d0*/  @!P1 SHF.R.U32.HI R2, RZ, R12, R2 ;  /* 0x0000000cff029219 */ /* 0x000fe40000011602 */
[----:B------:R-:W-:Y:S02]  /*53e0*/  @!P1 SEL R3, R30, R0, !P2 ;  /* 0x000000001e039207 */ /* 0x000fe40005000000 */
[----:B------:R-:W-:Y:S02]  /*53f0*/  @!P1 SEL R2, R29, R2, !P0 ;  /* 0x000000021d029207 */ /* 0x000fe40004000000 */
[----:B------:R-:W-:Y:S01]  /*5400*/  @P4 SHF.R.U32.HI R66, RZ, 0x10, R17 ;  /* 0x00000010ff424819 */ /* 0x000fe20000011611 */
[----:B------:R-:W-:Y:S02]  /*5410*/  USHF.L.U32 UR42, UR42, 0x6, URZ ;  /* 0x000000062a2a7899 */ /* 0x000fe400080006ff */
[----:B------:R-:W-:Y:S02]  /*5420*/  @!P1 IMAD.IADD R0, R2, 0x1, -R3 ;  /* 0x0000000102009824 */ /* 0x000fe400078e0a03 */
[----:B------:R-:W-:Y:S01]  /*5430*/  @!P1 IMAD.IADD R2, R3, 0x1, -R2 ;  /* 0x0000000103029824 */ /* 0x000fe200078e0a02 */
[----:B------:R-:W-:Y:S01]  /*5440*/  USHF.L.U32 UR41, UR41, 0x6, URZ ;  /* 0x0000000629297899 */ /* 0x000fe200080006ff */
[----:B------:R-:W-:Y:S02]  /*5450*/  @!P1 IMAD R30, R0, R7, R30 ;  /* 0x00000007001e9224 */ /* 0x000fe400078e021e */
[----:B------:R-:W-:Y:S01]  /*5460*/  @!P1 IMAD R29, R2, R8, R29 ;  /* 0x00000008021d9224 */ /* 0x000fe200078e021d */
[----:B------:R-:W-:Y:S08]  /*5470*/  BRA.U !UP0, `(.L_x_83) ;  /* 0x00000001087c7547 */ /* 0x000ff0000b800000 */
[----:B------:R-:W1:Y:S01]  /*5480*/  LDCU.64 UR8, c[0x4][0x80] ;  /* 0x01001000ff0877ac */ /* 0x000e620008000a00 */
[----:B------:R-:W-:Y:S01]  /*5490*/  MOV R2, 0x0 ;  /* 0x0000000000027802 */ /* 0x000fe20000000f00 */
[----:B------:R-:W-:Y:S02]  /*54a0*/  HFMA2 R12, -RZ, RZ, 0, 5.9604644775390625e-08 ;  /* 0x00000001ff0c7431 */ /* 0x000fe400000001ff */
[----:B------:R-:W-:Y:S01]  /*54b0*/  IMAD.MOV.U32 R8, RZ, RZ, 0x70 ;  /* 0x00000070ff087424 */ /* 0x000fe200078e00ff */
[----:B------:R2:W3:Y:S01]  /*54c0*/  LDC.64 R14, c[0x4][R2] ;  /* 0x01000000020e7b82 */ /* 0x0004e20000000a00 */
[----:B------:R-:W4:Y:S01]  /*54d0*/  LDCU.64 UR6, c[0x4][0x88] ;  /* 0x01001100ff0677ac */ /* 0x000f220008000a00 */
[----:B------:R-:W-:Y:S01]  /*54e0*/  IMAD.MOV.U32 R13, RZ, RZ, RZ ;  /* 0x000000ffff0d7224 */ /* 0x000fe200078e00ff */
[----:B------:R-:W2:Y:S01]  /*54f0*/  LDCU.64 UR4, c[0x4][0x8] ;  /* 0x01000100ff0477ac */ /* 0x000ea20008000a00 */
[----:B-1----:R-:W-:Y:S01]  /*5500*/  MOV R5, UR9 ;  /* 0x0000000900057c02 */ /* 0x002fe20008000f00 */
[----:B------:R-:W-:Y:S01]  /*5510*/  IMAD.U32 R4, RZ, RZ, UR8 ;  /* 0x00000008ff047e24 */ /* 0x000fe2000f8e00ff */
[----:B----4-:R-:W-:Y:S01]  /*5520*/  MOV R7, UR7 ;  /* 0x0000000700077c02 */ /* 0x010fe20008000f00 */
[----:B------:R-:W-:Y:S01]  /*5530*/  IMAD.U32 R6, RZ, RZ, UR6 ;  /* 0x00000006ff067e24 */ /* 0x000fe2000f8e00ff */
[----:B--2---:R-:W-:Y:S01]  /*5540*/  MOV R11, UR5 ;  /* 0x00000005000b7c02 */ /* 0x004fe20008000f00 */
[----:B------:R-:W-:Y:S02]  /*5550*/  IMAD.U32 R10, RZ, RZ, UR4 ;  /* 0x00000004ff0a7e24 */ /* 0x000fe4000f8e00ff */
[----:B------:R-:W-:Y:S07]  /*5560*/  LEPC R20, `(.L_x_84) ;  /* 0x000000001014794e */ /* 0x000fee0000000000 */
[----:B---3-5:R-:W-:Y:S05]  /*5570*/  CALL.ABS.NOINC R14 ;  /* 0x000000000e007343 */ /* 0x028fea0003c00000 */
.L_x_84:
[----:B------:R-:W1:Y:S01]  /*5580*/  LDCU.64 UR8, c[0x4][0x80] ;  /* 0x01001000ff0877ac */ /* 0x000e620008000a00 */
[----:B------:R-:W2:Y:S01]  /*5590*/  LDC.64 R2, c[0x4][R2] ;  /* 0x0100000002027b82 */ /* 0x000ea20000000a00 */
[----:B------:R-:W-:Y:S02]  /*55a0*/  HFMA2 R12, -RZ, RZ, 0, 5.9604644775390625e-08 ;  /* 0x00000001ff0c7431 */ /* 0x000fe400000001ff */
[----:B------:R-:W-:Y:S02]  /*55b0*/  IMAD.MOV.U32 R8, RZ, RZ, 0x70 ;  /* 0x00000070ff087424 */ /* 0x000fe400078e00ff */
[----:B------:R-:W-:Y:S01]  /*55c0*/  IMAD.MOV.U32 R13, RZ, RZ, RZ ;  /* 0x000000ffff0d7224 */ /* 0x000fe200078e00ff */
[----:B------:R-:W3:Y:S01]  /*55d0*/  LDCU.64 UR6, c[0x4][0x88] ;  /* 0x01001100ff0677ac */ /* 0x000ee20008000a00 */
[----:B------:R-:W4:Y:S01]  /*55e0*/  LDCU.64 UR4, c[0x4][0x8] ;  /* 0x01000100ff0477ac */ /* 0x000f220008000a00 */
[----:B-1----:R-:W-:Y:S02]  /*55f0*/  MOV R4, UR8 ;  /* 0x0000000800047c02 */ /* 0x002fe40008000f00 */
[----:B------:R-:W-:Y:S02]  /*5600*/  MOV R5, UR9 ;  /* 0x0000000900057c02 */ /* 0x000fe40008000f00 */
[----:B---3--:R-:W-:Y:S01]  /*5610*/  MOV R7, UR7 ;  /* 0x0000000700077c02 */ /* 0x008fe20008000f00 */
[----:B------:R-:W-:Y:S01]  /*5620*/  IMAD.U32 R6, RZ, RZ, UR6 ;  /* 0x00000006ff067e24 */ /* 0x000fe2000f8e00ff */
[----:B----4-:R-:W-:Y:S01]  /*5630*/  MOV R11, UR5 ;  /* 0x00000005000b7c02 */ /* 0x010fe20008000f00 */
[----:B------:R-:W-:Y:S02]  /*5640*/  IMAD.U32 R10, RZ, RZ, UR4 ;  /* 0x00000004ff0a7e24 */ /* 0x000fe4000f8e00ff */
[----:B------:R-:W-:Y:S07]  /*5650*/  LEPC R20, `(.L_x_83) ;  /* 0x000000001014794e */ /* 0x000fee0000000000 */
[----:B--2---:R-:W-:Y:S05]  /*5660*/  CALL.ABS.NOINC R2 ;  /* 0x0000000002007343 */ /* 0x004fea0003c00000 */
.L_x_83:
[----:B------:R-:W-:Y:S01]  /*5670*/  ISETP.NE.U32.AND P4, PT, R54, RZ, PT ;  /* 0x000000ff3600720c */ /* 0x000fe20003f85070 */
[----:B------:R-:W-:Y:S01]  /*5680*/  UISETP.NE.AND UP2, UPT, UR53, URZ, UPT ;  /* 0x000000ff3500728c */ /* 0x000fe2000bf45270 */
[----:B------:R-:W-:Y:S01]  /*5690*/  ISETP.NE.U32.AND P2, PT, RZ, UR38, PT ;  /* 0x00000026ff007c0c */ /* 0x000fe2000bf45070 */
[----:B------:R-:W-:Y:S01]  /*56a0*/  UISETP.NE.U32.AND UP1, UPT, UR44, URZ, UPT ;  /* 0x000000ff2c00728c */ /* 0x000fe2000bf25070 */
[----:B------:R-:W-:Y:S01]  /*56b0*/  ISETP.NE.AND.EX P4, PT, R55, RZ, PT, P4 ;  /* 0x000000ff3700720c */ /* 0x000fe20003f85340 */
[----:B------:R-:W-:Y:S01]  /*56c0*/  UPLOP3.LUT UP0, UPT, UPT, UPT, UPT, 0x40, 0x4 ;  /* 0x000000000004789c */ /* 0x000fe20003f0e870 */
[----:B------:R-:W-:Y:S01]  /*56d0*/  ISETP.NE.AND.EX P2, PT, RZ, UR39, PT, P2 ;  /* 0x00000027ff007c0c */ /* 0x000fe2000bf45320 */
[----:B------:R-:W-:Y:S01]  /*56e0*/  UISETP.NE.AND.EX UP1, UPT, UR45, URZ, UPT, UP1 ;  /* 0x000000ff2d00728c */ /* 0x000fe2000bf25310 */
[----:B------:R-:W-:Y:S04]  /*56f0*/  PLOP3.LUT P1, PT, PT, PT, UP2, 0x80, 0x8 ;  /* 0x000000000008781c */ /* 0x000fe80003f2f028 */
[----:B------:R-:W-:Y:S06]  /*5700*/  @UP2 UPLOP3.LUT UP0, UPT, UPT, UPT, UP1, 0x80, 0x8 ;  /* 0x000000000008289c */ /* 0x000fec0003f0f010 */
[----:B------:R-:W-:Y:S01]  /*5710*/  PLOP3.LUT P0, PT, PT, PT, UP0, 0x80, 0x8 ;  /* 0x000000000008781c */ /* 0x000fe20003f0f008 */
[----:B------:R-:W-:Y:S01]  /*5720*/  @!UPT UIADD3 URZ, UPT, UPT, URZ, URZ, URZ ;  /* 0x000000fffffff290 */ /* 0x000fe2000fffe0ff */
[----:B------:R-:W-:Y:S11]  /*5730*/  BRA.U !UP1, `(.L_x_85) ;  /* 0x0000000109387547 */ /* 0x000ff6000b800000 */
[----:B------:R-:W-:Y:S01]  /*5740*/  UISETP.NE.U32.AND UP0, UPT, UR38, URZ, UPT ;  /* 0x000000ff2600728c */ /* 0x000fe2000bf05070 */
[----:B------:R-:W-:Y:S02]  /*5750*/  HFMA2 R0, -RZ, RZ, 0, 5.9604644775390625e-08 ;  /* 0x00000001ff007431 */ /* 0x000fe400000001ff */
[----:B------:R-:W-:Y:S01]  /*5760*/  IMAD.MOV.U32 R60, RZ, RZ, 0x1 ;  /* 0x00000001ff3c7424 */ /* 0x000fe200078e00ff */
[----:B------:R-:W-:Y:S06]  /*5770*/  UISETP.NE.AND.EX UP0, UPT, UR39, URZ, UPT, UP0 ;  /* 0x000000ff2700728c */ /* 0x000fec000bf05300 */
[----:B------:R-:W-:Y:S05]  /*5780*/  PLOP3.LUT P3, PT, PT, PT, UP0, 0x80, 0x8 ;  /* 0x000000000008781c */ /* 0x000fea0003f6f008 */
[----:B------:R-:W1:Y:S01]  /*5790*/  @UP0 LDCU.64 UR6, c[0x0][0x888] ;  /* 0x00011100ff0607ac */ /* 0x000e620008000a00 */
[----:B------:R-:W-:Y:S07]  /*57a0*/  @UP0 UIMAD UR4, UR36, UR44, URZ ;  /* 0x0000002c240402a4 */ /* 0x000fee000f8e02ff */
[----:B------:R-:W-:Y:S01]  /*57b0*/  @!P3 PRMT R60, R0, 0x7610, R60 ;  /* 0x00007610003cb816 */ /* 0x000fe2000000003c */
[----:B-1----:R-:W-:Y:S03]  /*57c0*/  @UP0 UIMAD.WIDE UR6, UR4, 0x4, UR6 ;  /* 0x00000004040608a5 */ /* 0x002fe6000f8e0206 */
[----:B------:R-:W1:Y:S03]  /*57d0*/  @!UP0 LDCU UR4, c[0x0][0x880] ;  /* 0x00011000ff0487ac */ /* 0x000e660008000800 */
[----:B------:R-:W-:Y:S01]  /*57e0*/  IMAD.U32 R2, RZ, RZ, UR6 ;  /* 0x00000006ff027e24 */ /* 0x000fe2000f8e00ff */
[----:B------:R-:W-:Y:S05]  /*57f0*/  MOV R3, UR7 ;  /* 0x0000000700037c02 */ /* 0x000fea0008000f00 */
[----:B-----5:R2:W5:Y:S02]  /*5800*/  @P3 LDG.E R35, desc[UR46][R2.64] ;  /* 0x0000002e02233981 */ /* 0x020564000c1e1900 */
[----:B-12---:R-:W-:Y:S02]  /*5810*/  @!P3 IMAD.U32 R35, RZ, RZ, UR4 ;  /* 0x00000004ff23be24 */ /* 0x006fe4000f8e00ff */
.L_x_85:
[----:B------:R-:W-:Y:S05]  /*5820*/  @!P4 BRA `(.L_x_86) ;  /* 0x000000000020c947 */ /* 0x000fea0003800000 */
[----:B------:R-:W-:Y:S04]  /*5830*/  ISETP.NE.U32.AND P3, PT, R52, RZ, PT ;  /* 0x000000ff3400720c */ /* 0x000fe80003f65070 */
[----:B------:R-:W-:Y:S11]  /*5840*/  ISETP.NE.AND.EX P3, PT, R53, RZ, PT, P3 ;  /* 0x000000ff3500720c */ /* 0x000ff60003f65330 */
[----:B------:R-:W-:Y:S02]  /*5850*/  @!UPT UIADD3 URZ, UPT, UPT, URZ, URZ, URZ ;  /* 0x000000fffffff290 */ /* 0x000fe4000fffe0ff */
[----:B------:R-:W1:Y:S01]  /*5860*/  @P3 LDC.64 R2, c[0x0][0x8a8] ;  /* 0x00022a00ff023b82 */ /* 0x000e620000000a00 */
[----:B------:R-:W-:Y:S04]  /*5870*/  @P3 IMAD R0, R54, UR36, RZ ;  /* 0x0000002436003c24 */ /* 0x000fe8000f8e02ff */
[----:B-1----:R-:W-:Y:S05]  /*5880*/  @P3 IMAD.WIDE R2, R0, 0x4, R2 ;  /* 0x0000000400023825 */ /* 0x002fea00078e0202 */
[----:B-----5:R1:W5:Y:S02]  /*5890*/  @P3 LDG.E R33, desc[UR46][R2.64] ;  /* 0x0000002e02213981 */ /* 0x020364000c1e1900 */
[----:B-1----:R-:W2:Y:S02]  /*58a0*/  @!P3 LDC R33, c[0x0][0x8a0] ;  /* 0x00022800ff21bb82 */ /* 0x002ea40000000800 */
.L_x_86:
[----:B-----5:R-:W-:Y:S01]  /*58b0*/  FSETP.NEU.AND P3, PT, R35, RZ, PT ;  /* 0x000000ff2300720b */ /* 0x020fe20003f6d000 */
[----:B------:R-:W-:Y:S01]  /*58c0*/  IMAD.U32 R2, RZ, RZ, UR56 ;  /* 0x00000038ff027e24 */ /* 0x000fe2000f8e00ff */
[----:B------:R-:W-:Y:S01]  /*58d0*/  SEL R5, RZ, 0xffffffff, P2 ;  /* 0xffffffffff057807 */ /* 0x000fe20001000000 */
[----:B------:R-:W-:Y:S01]  /*58e0*/  ULOP3.LUT UR4, UR51, 0x1, URZ, 0x3c, !UPT ;  /* 0x0000000133047892 */ /* 0x000fe2000f8e3cff */
[----:B------:R-:W-:Y:S01]  /*58f0*/  @P1 LOP3.LUT P2, RZ, R60, 0xff, RZ, 0xc0, !PT ;  /* 0x000000ff3cff1812 */ /* 0x000fe2000784c0ff */
[----:B------:R-:W-:Y:S01]  /*5900*/  BSSY B1, `(.L_x_87) ;  /* 0x000003d000017945 */ /* 0x000fe20003800000 */
[----:B------:R-:W-:Y:S01]  /*5910*/  @P1 SEL R0, RZ, 0xffffffff, P3 ;  /* 0xffffffffff001807 */ /* 0x000fe20001800000 */
[----:B------:R-:W-:Y:S01]  /*5920*/  IMAD.MOV.U32 R47, RZ, RZ, 0x1 ;  /* 0x00000001ff2f7424 */ /* 0x000fe200078e00ff */
[----:B------:R-:W-:Y:S01]  /*5930*/  LEA R2, R2, UR48, 0x3 ;  /* 0x0000003002027c11 */ /* 0x000fe2000f8e18ff */
[----:B------:R-:W-:Y:S01]  /*5940*/  IMAD.U32 R45, RZ, RZ, UR4 ;  /* 0x00000004ff2d7e24 */ /* 0x000fe2000f8e00ff */
[----:B------:R-:W-:Y:S01]  /*5950*/  @P0 SEL R0, R5, R0, !P2 ;  /* 0x0000000005000207 */ /* 0x000fe20005000000 */
[----:B------:R-:W-:Y:S01]  /*5960*/  IMAD.U32 R46, RZ, RZ, UR56 ;  /* 0x00000038ff2e7e24 */ /* 0x000fe2000f8e00ff */
[C---:B------:R-:W-:Y:S02]  /*5970*/  LEA R44, R31.reuse, UR48, 0x3 ;  /* 0x000000301f2c7c11 */ /* 0x040fe4000f8e18ff */
[----:B------:R-:W-:Y:S02]  /*5980*/  CS2R R50, SRZ ;  /* 0x0000000000327805 */ /* 0x000fe4000001ff00 */
[----:B------:R-:W-:Y:S02]  /*5990*/  @P1 LOP3.LUT R0, R0, 0x1, RZ, 0xc0, !PT ;  /* 0x0000000100001812 */ /* 0x000fe400078ec0ff */
[----:B------:R-:W-:Y:S02]  /*59a0*/  CS2R R48, SRZ ;  /* 0x0000000000307805 */ /* 0x000fe4000001ff00 */
[----:B------:R-:W-:Y:S02]  /*59b0*/  SHF.L.U32 R3, R68, 0x1f, RZ ;  /* 0x0000001f44037819 */ /* 0x000fe400000006ff */
[----:B------:R-:W-:Y:S02]  /*59c0*/  CS2R R42, SRZ ;  /* 0x00000000002a7805 */ /* 0x000fe4000001ff00 */
[----:B------:R-:W-:Y:S02]  /*59d0*/  ISETP.NE.U32.OR P5, PT, R0, 0x1, !P1 ;  /* 0x000000010000780c */ /* 0x000fe40004fa5470 */
[----:B------:R-:W-:Y:S02]  /*59e0*/  CS2R R40, SRZ ;  /* 0x0000000000287805 */ /* 0x000fe4000001ff00 */
[----:B------:R-:W-:Y:S02]  /*59f0*/  PLOP3.LUT P2, PT, PT, PT, UP1, 0x80, 0x8 ;  /* 0x000000000008781c */ /* 0x000fe40003f4f018 */
[----:B------:R-:W-:Y:S02]  /*5a00*/  LEA.HI R34, R31, R31, RZ, 0x1 ;  /* 0x0000001f1f227211 */ /* 0x000fe400078f08ff */
[----:B------:R-:W-:Y:S02]  /*5a10*/  LOP3.LUT P4, R72, R60, 0xff, RZ, 0xc0, !PT ;  /* 0x000000ff3c487812 */ /* 0x000fe4000788c0ff */
[----:B------:R-:W-:Y:S02]  /*5a20*/  SEL R4, RZ, 0xffffffff, P3 ;  /* 0xffffffffff047807 */ /* 0x000fe40001800000 */
[----:B------:R-:W-:Y:S02]  /*5a30*/  P2R R74, PR, RZ, 0x20 ;  /* 0x00000020ff4a7803 */ /* 0x000fe40000000000 */
[----:B------:R-:W-:Y:S03]  /*5a40*/  @P5 SHF.L.U32 R0, R45, 0x1f, RZ ;  /* 0x0000001f2d005819 */ /* 0x000fe600000006ff */
[----:B------:R-:W-:Y:S01]  /*5a50*/  @P2 SEL R4, R5, R4, !P4 ;  /* 0x0000000405042207 */ /* 0x000fe20006000000 */
[----:B------:R1:W3:Y:S03]  /*5a60*/  @P5 SYNCS.PHASECHK.TRANS64.TRYWAIT P1, [R2+URZ+0x50], R0 ;  /* 0x00005000020055a7 */ /* 0x0002e600080211ff */
[----:B------:R-:W-:Y:S04]  /*5a70*/  LOP3.LUT R4, R4, 0x1, RZ, 0xc0, !PT ;  /* 0x0000000104047812 */ /* 0x000fe800078ec0ff */
[----:B------:R-:W-:Y:S04]  /*5a80*/  ISETP.NE.U32.AND P2, PT, R4, 0x1, PT ;  /* 0x000000010400780c */ /* 0x000fe80003f45070 */
[----:B------:R-:W-:Y:S01]  /*5a90*/  P2R R76, PR, RZ, 0x4 ;  /* 0x00000004ff4c7803 */ /* 0x000fe20000000000 */
[----:B------:R4:W2:Y:S01]  /*5aa0*/  SYNCS.PHASECHK.TRANS64.TRYWAIT P0, [R44+URZ+0xb0], R3 ;  /* 0x0000b0032c0075a7 */ /* 0x0008a200080011ff */
[C---:B-1----:R-:W-:Y:S01]  /*5ab0*/  IMAD.SHL.U32 R0, R34.reuse, 0x20, RZ ;  /* 0x0000002022007824 */ /* 0x042fe200078e00ff */
[----:B------:R-:W-:Y:S04]  /*5ac0*/  LOP3.LUT R34, R34, 0xffe, RZ, 0xc0, !PT ;  /* 0x00000ffe22227812 */ /* 0x000fe800078ec0ff */
[----:B------:R-:W-:Y:S01]  /*5ad0*/  LOP3.LUT R0, R0, 0xffffffc0, RZ, 0xc0, !PT ;  /* 0xffffffc000007812 */ /* 0x000fe200078ec0ff */
[----:B------:R-:W-:Y:S04]  /*5ae0*/  IMAD.IADD R34, R31, 0x1, -R34 ;  /* 0x000000011f227824 */ /* 0x000fe800078e0a22 */
[----:B------:R-:W-:Y:S04]  /*5af0*/  IMAD.IADD R0, R32, 0x1, R0 ;  /* 0x0000000120007824 */ /* 0x000fe800078e0200 */
[----:B------:R-:W-:Y:S01]  /*5b00*/  IMAD R34, R34, 0x100000, R0 ;  /* 0x0010000022227824 */ /* 0x000fe200078e0200 */
[----:B---3--:R-:W-:Y:S01]  /*5b10*/  @P5 SEL R47, RZ, 0x1, !P1 ;  /* 0x00000001ff2f5807 */ /* 0x008fe20004800000 */
[----:B----4-:R-:W-:Y:S06]  /*5b20*/  @!P5 BRA `(.L_x_88) ;  /* 0x000000000068d947 */ /* 0x010fec0003800000 */
[----:B------:R-:W-:Y:S01]  /*5b30*/  HFMA2 R43, -RZ, RZ, 0, 0 ;  /* 0x00000000ff2b7431 */ /* 0x000fe200000001ff */
[----:B------:R-:W-:Y:S01]  /*5b40*/  ISETP.NE.AND P1, PT, R47, RZ, PT ;  /* 0x000000ff2f00720c */ /* 0x000fe20003f25270 */
[----:B------:R-:W-:Y:S01]  /*5b50*/  IMAD.U32 R0, RZ, RZ, UR56 ;  /* 0x00000038ff007e24 */ /* 0x000fe2000f8e00ff */
[----:B------:R-:W-:Y:S11]  /*5b60*/  BSSY B0, `(.L_x_89) ;  /* 0x0000005000007945 */ /* 0x000ff60003800000 */
[----:B------:R-:W-:Y:S05]  /*5b70*/  @P1 BRA `(.L_x_90) ;  /* 0x00000000000c1947 */ /* 0x000fea0003800000 */
[----:B------:R-:W-:Y:S04]  /*5b80*/  SHF.L.U32 R4, R45, 0x1f, RZ ;  /* 0x0000001f2d047819 */ /* 0x000fe800000006ff */
[----:B------:R-:W1:Y:S02]  /*5b90*/  SYNCS.PHASECHK.TRANS64.TRYWAIT P1, [R2+URZ+0x50], R4 ;  /* 0x00005004020075a7 */ /* 0x000e6400080211ff */
[----:B-1----:R-:W-:Y:S05]  /*5ba0*/  @!P1 BRA `(.L_x_91) ;  /* 0x0000001c00b49947 */ /* 0x002fea0003800000 */
.L_x_90:
[----:B------:R-:W-:Y:S05]  /*5bb0*/  BSYNC B0 ;  /* 0x0000000000007941 */ /* 0x000fea0003800000 */
.L_x_89:
[----:B------:R-:W-:Y:S01]  /*5bc0*/  ISETP.NE.AND P1, PT, R76, RZ, PT ;  /* 0x000000ff4c00720c */ /* 0x000fe20003f25270 */
[----:B------:R-:W-:Y:S01]  /*5bd0*/  IMAD.MOV.U32 R42, RZ, RZ, RZ ;  /* 0x000000ffff2a7224 */ /* 0x000fe200078e00ff */
[----:B------:R-:W-:Y:S02]  /*5be0*/  CS2R R40, SRZ ;  /* 0x0000000000287805 */ /* 0x000fe4000001ff00 */
[----:B------:R-:W-:Y:S02]  /*5bf0*/  CS2R R50, SRZ ;  /* 0x0000000000327805 */ /* 0x000fe4000001ff00 */
[----:B------:R-:W-:Y:S07]  /*5c00*/  CS2R R48, SRZ ;  /* 0x0000000000307805 */ /* 0x000fee000001ff00 */
[----:B-1----:R-:W-:Y:S01]  /*5c10*/  @P1 IMAD R2, R0, 0x800, R64 ;  /* 0x0000080000021824 */ /* 0x002fe200078e0240 */
[----:B------:R-:W-:Y:S05]  /*5c20*/  @P1 WARPSYNC.ALL ;  /* 0x0000000000001948 */ /* 0x000fea0003800000 */
[----:B------:R-:W-:Y:S01]  /*5c30*/  @P1 LEA R2, R2, UR48, 0x1 ;  /* 0x0000003002021c11 */ /* 0x000fe2000f8e08ff */
[----:B------:R-:W-:Y:S04]  /*5c40*/  UIADD3 UR5, UPT, UPT, UR56, 0x1, URZ ;  /* 0x0000000138057890 */ /* 0x000fe8000fffe0ff */
[----:B------:R1:W3:Y:S01]  /*5c50*/  @P1 LDSM.16.M88.4 R40, [R2+0x200] ;  /* 0x000200000228183b */ /* 0x0002e20000000200 */
[----:B------:R-:W-:Y:S01]  /*5c60*/  UISETP.NE.AND UP0, UPT, UR5, 0x3, UPT ;  /* 0x000000030500788c */ /* 0x000fe2000bf05270 */
[----:B------:R-:W-:Y:S03]  /*5c70*/  @P1 IMAD R0, R69, 0x2, R2 ;  /* 0x0000000245001824 */ /* 0x000fe600078e0202 */
[----:B------:R-:W-:Y:S02]  /*5c80*/  USEL UR4, URZ, 0x1, UP0 ;  /* 0x00000001ff047887 */ /* 0x000fe40008000000 */
[----:B------:R1:W4:Y:S01]  /*5c90*/  @P1 LDSM.16.M88.4 R48, [R0+0x200] ;  /* 0x000200000030183b */ /* 0x0003220000000200 */
[----:B------:R-:W-:Y:S03]  /*5ca0*/  USEL UR5, UR5, URZ, UP0 ;  /* 0x000000ff05057287 */ /* 0x000fe60008000000 */
[----:B------:R-:W-:Y:S03]  /*5cb0*/  LOP3.LUT R45, R45, UR4, RZ, 0x3c, !PT ;  /* 0x000000042d2d7c12 */ /* 0x000fe6000f8e3cff */
[----:B------:R-:W-:Y:S02]  /*5cc0*/  IMAD.U32 R46, RZ, RZ, UR5 ;  /* 0x00000005ff2e7e24 */ /* 0x000fe4000f8e00ff */
.L_x_88:
[----:B------:R-:W-:Y:S05]  /*5cd0*/  BSYNC B1 ;  /* 0x0000000000017941 */ /* 0x000fea0003800000 */
.L_x_87:
[----:B-1----:R-:W-:Y:S04]  /*5ce0*/  SHF.R.U32.HI R0, RZ, 0x15, R34 ;  /* 0x00000015ff007819 */ /* 0x002fe80000011622 */
[----:B------:R-:W-:Y:S01]  /*5cf0*/  LOP3.LUT P1, RZ, R0, 0x3, R65, 0x48, !PT ;  /* 0x0000000300ff7812 */ /* 0x000fe20007824841 */
[----:B------:R-:W-:Y:S01]  /*5d00*/  @!UPT UIADD3 URZ, UPT, UPT, URZ, URZ, URZ ;  /* 0x000000fffffff290 */ /* 0x000fe2000fffe0ff */
[----:B--2---:R-:W-:Y:S11]  /*5d10*/  @P0 BRA `(.L_x_92) ;  /* 0x0000000000080947 */ /* 0x004ff60003800000 */
[----:B------:R-:W1:Y:S02]  /*5d20*/  SYNCS.PHASECHK.TRANS64.TRYWAIT P0, [R44+URZ+0xb0], R3 ;  /* 0x0000b0032c0075a7 */ /* 0x000e6400080011ff */
[----:B-1----:R-:W-:Y:S05]  /*5d30*/  @!P0 BRA `(.L_x_93) ;  /* 0x0000001c00648947 */ /* 0x002fea0003800000 */
.L_x_92:
[----:B------:R-:W-:Y:S05]  /*5d40*/  @!P1 BRA `(.L_x_94) ;  /* 0x0000000000409947 */ /* 0x000fea0003800000 */
[----:B------:R-:W2:Y:S01]  /*5d50*/  LDCU.64 UR8, c[0x4][0x70] ;  /* 0x01000e00ff0877ac */ /* 0x000ea20008000a00 */
[----:B-1----:R-:W-:Y:S01]  /*5d60*/  MOV R3, 0x0 ;  /* 0x0000000000037802 */ /* 0x002fe20000000f00 */
[----:B------:R-:W-:Y:S02]  /*5d70*/  HFMA2 R12, -RZ, RZ, 0, 5.9604644775390625e-08 ;  /* 0x00000001ff0c7431 */ /* 0x000fe400000001ff */
[----:B------:R-:W-:Y:S02]  /*5d80*/  IMAD.MOV.U32 R8, RZ, RZ, 0x192 ;  /* 0x00000192ff087424 */ /* 0x000fe400078e00ff */
[----:B------:R-:W-:Y:S01]  /*5d90*/  IMAD.MOV.U32 R13, RZ, RZ, RZ ;  /* 0x000000ffff0d7224 */ /* 0x000fe200078e00ff */
[----:B------:R-:W1:Y:S01]  /*5da0*/  LDCU.64 UR6, c[0x4][0x78] ;  /* 0x01000f00ff0677ac */ /* 0x000e620008000a00 */
[----:B------:R-:W3:Y:S01]  /*5db0*/  LDC.64 R2, c[0x4][R3] ;  /* 0x0100000003027b82 */ /* 0x000ee20000000a00 */
[----:B------:R-:W5:Y:S01]  /*5dc0*/  LDCU.64 UR4, c[0x4][0x10] ;  /* 0x01000200ff0477ac */ /* 0x000f620008000a00 */
[----:B--2---:R-:W-:Y:S01]  /*5dd0*/  MOV R5, UR9 ;  /* 0x0000000900057c02 */ /* 0x004fe20008000f00 */
[----:B------:R-:W-:Y:S01]  /*5de0*/  IMAD.U32 R4, RZ, RZ, UR8 ;  /* 0x00000008ff047e24 */ /* 0x000fe2000f8e00ff */
[----:B-1----:R-:W-:Y:S01]  /*5df0*/  MOV R7, UR7 ;  /* 0x0000000700077c02 */ /* 0x002fe20008000f00 */
[----:B------:R-:W-:Y:S01]  /*5e00*/  IMAD.U32 R6, RZ, RZ, UR6 ;  /* 0x00000006ff067e24 */ /* 0x000fe2000f8e00ff */
[----:B-----5:R-:W-:Y:S01]  /*5e10*/  MOV R11, UR5 ;  /* 0x00000005000b7c02 */ /* 0x020fe20008000f00 */
[----:B------:R-:W-:Y:S02]  /*5e20*/  IMAD.U32 R10, RZ, RZ, UR4 ;  /* 0x00000004ff0a7e24 */ /* 0x000fe4000f8e00ff */
[----:B------:R-:W-:Y:S07]  /*5e30*/  LEPC R20, `(.L_x_94) ;  /* 0x000000001014794e */ /* 0x000fee0000000000 */
[----:B---34-:R-:W-:Y:S05]  /*5e40*/  CALL.ABS.NOINC R2 ;  /* 0x0000000002007343 */ /* 0x018fea0003c00000 */
.L_x_94:
[----:B-1-3--:R-:W-:Y:S01]  /*5e50*/  SHF.L.U32 R3, R40, 0x10, RZ ;  /* 0x0000001028037819 */ /* 0x00afe200000006ff */
[----:B------:R-:W-:Y:S05]  /*5e60*/  WARPSYNC.ALL ;  /* 0x0000000000007948 */ /* 0x000fea0003800000 */
[----:B------:R-:W-:Y:S01]  /*5e70*/  R2UR UR4, R34 ;  /* 0x00000000220472ca */ /* 0x000fe200000e0000 */
[----:B------:R-:W-:Y:S01]  /*5e80*/  BSSY.RECONVERGENT B0, `(.L_x_95) ;  /* 0x0000050000007945 */ /* 0x000fe20003800200 */
[----:B------:R-:W-:Y:S02]  /*5e90*/  SHF.L.U32 R20, R42, 0x10, RZ ;  /* 0x000000102a147819 */ /* 0x000fe400000006ff */
[----:B------:R-:W-:Y:S02]  /*5ea0*/  SHF.L.U32 R75, R69, 0x1, RZ ;  /* 0x00000001454b7819 */ /* 0x000fe400000006ff */
[----:B------:R-:W-:Y:S07]  /*5eb0*/  ISETP.NE.AND P0, PT, R70, RZ, PT ;  /* 0x000000ff4600720c */ /* 0x000fee0003f05270 */
[----:B------:R-:W1:Y:S02]  /*5ec0*/  LDTM.16dp256bit.x4 R4, tmem[UR4] ;  /* 0x00000004000479ee */ /* 0x000e640008120000 */
[C---:B-1----:R-:W-:Y:S01]  /*5ed0*/  FMUL R0, R33.reuse, R4 ;  /* 0x0000000421007220 */ /* 0x042fe20000400000 */
[----:B------:R-:W-:Y:S01]  /*5ee0*/  LOP3.LUT R4, R40, 0xffff0000, RZ, 0xc0, !PT ;  /* 0xffff000028047812 */ /* 0x000fe200078ec0ff */
[----:B------:R-:W-:Y:S01]  /*5ef0*/  FMUL R2, R33, R5 ;  /* 0x0000000521027220 */ /* 0x000fe20000400000 */
[----:B------:R-:W-:Y:S01]  /*5f00*/  SHF.L.U32 R5, R41, 0x10, RZ ;  /* 0x0000001029057819 */ /* 0x000fe200000006ff */
[----:B------:R-:W-:Y:S01]  /*5f10*/  FFMA R0, R35, R3, R0 ;  /* 0x0000000323007223 */ /* 0x000fe20000000000 */
[----:B------:R-:W-:Y:S01]  /*5f20*/  FMUL R3, R33, R6 ;  /* 0x0000000621037220 */ /* 0x000fe20000400000 */
[----:B------:R-:W-:Y:S01]  /*5f30*/  LOP3.LUT R6, R41, 0xffff0000, RZ, 0xc0, !PT ;  /* 0xffff000029067812 */ /* 0x000fe200078ec0ff */
[----:B------:R-:W-:Y:S01]  /*5f40*/  FFMA R2, R35, R4, R2 ;  /* 0x0000000423027223 */ /* 0x000fe20000000002 */
[----:B------:R-:W-:Y:S01]  /*5f50*/  FMUL R7, R33, R7 ;  /* 0x0000000721077220 */ /* 0x000fe20000400000 */
[----:B------:R-:W-:Y:S01]  /*5f60*/  FFMA R3, R35, R5, R3 ;  /* 0x0000000523037223 */ /* 0x000fe20000000003 */
[C---:B------:R-:W-:Y:S01]  /*5f70*/  FMUL R4, R33.reuse, R8 ;  /* 0x0000000821047220 */ /* 0x040fe20000400000 */
[----:B------:R-:W-:Y:S01]  /*5f80*/  FMUL R5, R33, R9 ;  /* 0x0000000921057220 */ /* 0x000fe20000400000 */
[----:B------:R-:W-:Y:S01]  /*5f90*/  F2FP.BF16.F32.PACK_AB R36, R2, R0 ;  /* 0x000000000224723e */ /* 0x000fe200000010ff */
[C---:B------:R-:W-:Y:S01]  /*5fa0*/  FFMA R7, R35.reuse, R6, R7 ;  /* 0x0000000623077223 */ /* 0x040fe20000000007 */
[----:B------:R-:W-:Y:S01]  /*5fb0*/  LOP3.LUT R0, R42, 0xffff0000, RZ, 0xc0, !PT ;  /* 0xffff00002a007812 */ /* 0x000fe200078ec0ff */
[----:B------:R-:W-:Y:S01]  /*5fc0*/  FFMA R4, R35, R20, R4 ;  /* 0x0000001423047223 */ /* 0x000fe20000000004 */
[----:B------:R-:W-:Y:S01]  /*5fd0*/  SHF.L.U32 R2, R43, 0x10, RZ ;  /* 0x000000102b027819 */ /* 0x000fe200000006ff */
[----:B------:R-:W-:Y:S01]  /*5fe0*/  FMUL R6, R33, R10 ;  /* 0x0000000a21067220 */ /* 0x000fe20000400000 */
[----:B------:R-:W-:Y:S01]  /*5ff0*/  F2FP.BF16.F32.PACK_AB R37, R7, R3 ;  /* 0x000000030725723e */ /* 0x000fe200000010ff */
[----:B------:R-:W-:Y:S01]  /*6000*/  FFMA R5, R35, R0, R5 ;  /* 0x0000000023057223 */ /* 0x000fe20000000005 */
[----:B------:R-:W-:Y:S01]  /*6010*/  LOP3.LUT R3, R43, 0xffff0000, RZ, 0xc0, !PT ;  /* 0xffff00002b037812 */ /* 0x000fe200078ec0ff */
[----:B------:R-:W-:Y:S01]  /*6020*/  FFMA R6, R35, R2, R6 ;  /* 0x0000000223067223 */ /* 0x000fe20000000006 */
[C---:B----4-:R-:W-:Y:S01]  /*6030*/  SHF.L.U32 R7, R48.reuse, 0x10, RZ ;  /* 0x0000001030077819 */ /* 0x050fe200000006ff */
[C---:B------:R-:W-:Y:S01]  /*6040*/  FMUL R11, R33.reuse, R11 ;  /* 0x0000000b210b7220 */ /* 0x040fe20000400000 */
[----:B------:R-:W-:Y:S01]  /*6050*/  LOP3.LUT R0, R48, 0xffff0000, RZ, 0xc0, !PT ;  /* 0xffff000030007812 */ /* 0x000fe200078ec0ff */
[----:B------:R-:W-:Y:S01]  /*6060*/  FMUL R8, R33, R12 ;  /* 0x0000000c21087220 */ /* 0x000fe20000400000 */
[----:B------:R-:W-:Y:S01]  /*6070*/  SHF.L.U32 R2, R49, 0x10, RZ ;  /* 0x0000001031027819 */ /* 0x000fe200000006ff */
[----:B------:R-:W-:Y:S01]  /*6080*/  FMUL R9, R33, R13 ;  /* 0x0000000d21097220 */ /* 0x000fe20000400000 */
[----:B------:R-:W-:Y:S01]  /*6090*/  F2FP.BF16.F32.PACK_AB R38, R5, R4 ;  /* 0x000000040526723e */ /* 0x000fe200000010ff */
[C---:B------:R-:W-:Y:S01]  /*60a0*/  FFMA R11, R35.reuse, R3, R11 ;  /* 0x00000003230b7223 */ /* 0x040fe2000000000b */
[----:B------:R-:W-:Y:S01]  /*60b0*/  MOV R5, UR56 ;  /* 0x0000003800057c02 */ /* 0x000fe20008000f00 */
[----:B------:R-:W-:Y:S01]  /*60c0*/  FFMA R8, R35, R7, R8 ;  /* 0x0000000723087223 */ /* 0x000fe20000000008 */
[----:B------:R-:W-:Y:S01]  /*60d0*/  SHF.L.U32 R3, R51, 0x10, RZ ;  /* 0x0000001033037819 */ /* 0x000fe200000006ff */
[----:B------:R-:W-:Y:S01]  /*60e0*/  FFMA R9, R35, R0, R9 ;  /* 0x0000000023097223 */ /* 0x000fe20000000009 */
[----:B------:R-:W-:Y:S01]  /*60f0*/  LOP3.LUT R0, R49, 0xffff0000, RZ, 0xc0, !PT ;  /* 0xffff000031007812 */ /* 0x000fe200078ec0ff */
[----:B------:R-:W-:Y:S01]  /*6100*/  FMUL R10, R33, R14 ;  /* 0x0000000e210a7220 */ /* 0x000fe20000400000 */
[----:B------:R-:W-:Y:S01]  /*6110*/  LOP3.LUT R4, R51, 0xffff0000, RZ, 0xc0, !PT ;  /* 0xffff000033047812 */ /* 0x000fe200078ec0ff */
[C---:B------:R-:W-:Y:S01]  /*6120*/  FMUL R15, R33.reuse, R15 ;  /* 0x0000000f210f7220 */ /* 0x040fe20000400000 */
[----:B------:R-:W-:Y:S01]  /*6130*/  FMUL R12, R33, R16 ;  /* 0x00000010210c7220 */ /* 0x000fe20000400000 */
[C---:B------:R-:W-:Y:S01]  /*6140*/  FFMA R10, R35.reuse, R2, R10 ;  /* 0x00000002230a7223 */ /* 0x040fe2000000000a */
[C---:B------:R-:W-:Y:S01]  /*6150*/  LOP3.LUT R2, R50.reuse, 0xffff0000, RZ, 0xc0, !PT ;  /* 0xffff000032027812 */ /* 0x040fe200078ec0ff */
[----:B------:R-:W-:Y:S01]  /*6160*/  FFMA R15, R35, R0, R15 ;  /* 0x00000000230f7223 */ /* 0x000fe2000000000f */
[----:B------:R-:W-:Y:S01]  /*6170*/  SHF.L.U32 R0, R50, 0x10, RZ ;  /* 0x0000001032007819 */ /* 0x000fe200000006ff */
[C---:B------:R-:W-:Y:S01]  /*6180*/  FMUL R13, R33.reuse, R17 ;  /* 0x00000011210d7220 */ /* 0x040fe20000400000 */
[C---:B------:R-:W-:Y:S01]  /*6190*/  FMUL R14, R33.reuse, R18 ;  /* 0x00000012210e7220 */ /* 0x040fe20000400000 */
[----:B------:R-:W-:Y:S01]  /*61a0*/  FMUL R19, R33, R19 ;  /* 0x0000001321137220 */ /* 0x000fe20000400000 */
[----:B------:R-:W-:Y:S01]  /*61b0*/  LEA R5, R5, R64, 0xb ;  /* 0x0000004005057211 */ /* 0x000fe200078e58ff */
[C---:B------:R-:W-:Y:S01]  /*61c0*/  FFMA R12, R35.reuse, R0, R12 ;  /* 0x00000000230c7223 */ /* 0x040fe2000000000c */
[C---:B------:R-:W-:Y:S01]  /*61d0*/  FFMA R13, R35.reuse, R2, R13 ;  /* 0x00000002230d7223 */ /* 0x040fe2000000000d */
[C---:B------:R-:W-:Y:S01]  /*61e0*/  FFMA R14, R35.reuse, R3, R14 ;  /* 0x00000003230e7223 */ /* 0x040fe2000000000e */
[----:B------:R-:W-:Y:S01]  /*61f0*/  FFMA R19, R35, R4, R19 ;  /* 0x0000000423137223 */ /* 0x000fe20000000013 */
[----:B------:R-:W-:Y:S02]  /*6200*/  F2FP.BF16.F32.PACK_AB R39, R11, R6 ;  /* 0x000000060b27723e */ /* 0x000fe400000010ff */
[----:B------:R-:W-:Y:S02]  /*6210*/  LEA R5, R5, UR48, 0x1 ;  /* 0x0000003005057c11 */ /* 0x000fe4000f8e08ff */
[----:B------:R-:W-:Y:S02]  /*6220*/  F2FP.BF16.F32.PACK_AB R8, R9, R8 ;  /* 0x000000080908723e */ /* 0x000fe400000010ff */
[----:B------:R-:W-:Y:S01]  /*6230*/  F2FP.BF16.F32.PACK_AB R9, R15, R10 ;  /* 0x0000000a0f09723e */ /* 0x000fe200000010ff */
[----:B------:R1:W-:Y:S01]  /*6240*/  STSM.16.M88.4 [R5+0x200], R36 ;  /* 0x0002002405007844 */ /* 0x0003e20000000200 */
[----:B------:R-:W-:Y:S02]  /*6250*/  F2FP.BF16.F32.PACK_AB R10, R13, R12 ;  /* 0x0000000c0d0a723e */ /* 0x000fe400000010ff */
[----:B------:R-:W-:Y:S02]  /*6260*/  F2FP.BF16.F32.PACK_AB R11, R19, R14 ;  /* 0x0000000e130b723e */ /* 0x000fe400000010ff */
[----:B------:R-:W-:Y:S05]  /*6270*/  IADD3 R0, PT, PT, R75, 0x200, R5 ;  /* 0x000002004b007810 */ /* 0x000fea0007ffe005 */
[----:B------:R1:W-:Y:S01]  /*6280*/  STSM.16.M88.4 [R0], R8 ;  /* 0x0000000800007844 */ /* 0x0003e20000000200 */
[----:B------:R-:W-:Y:S01]  /*6290*/  @!PT LDS RZ, [RZ] ;  /* 0x00000000fffff984 */ /* 0x000fe20000000800 */
[----:B------:R-:W-:Y:S01]  /*62a0*/  @!PT LDS RZ, [RZ] ;  /* 0x00000000fffff984 */ /* 0x000fe20000000800 */
[----:B------:R-:W-:Y:S01]  /*62b0*/  @!PT LDS RZ, [RZ] ;  /* 0x00000000fffff984 */ /* 0x000fe20000000800 */
[----:B------:R-:W-:Y:S01]  /*62c0*/  @!PT LDS RZ, [RZ] ;  /* 0x00000000fffff984 */ /* 0x000fe20000000800 */
[----:B------:R2:W-:Y:S07]  /*62d0*/  MEMBAR.ALL.CTA ;  /* 0x0000000000007992 */ /* 0x0005ee0000008000 */
[----:B--2---:R-:W2:Y:S02]  /*62e0*/  FENCE.VIEW.ASYNC.S ;  /* 0x00000000000073c6 */ /* 0x004ea40000000000 */
[----:B--2---:R-:W-:Y:S06]  /*62f0*/  BAR.SYNC.DEFER_BLOCKING 0x1, 0x80 ;  /* 0x0042000000007b1d */ /* 0x004fec0000010000 */
[----:B------:R-:W-:Y:S05]  /*6300*/  @P0 BRA `(.L_x_96) ;  /* 0x00000000001c0947 */ /* 0x000fea0003800000 */
[----:B------:R-:W-:Y:S02]  /*6310*/  UIADD3 UR6, UP0, UPT, UR54, 0x680, URZ ;  /* 0x0000068036067890 */ /* 0x000fe4000ff1e0ff */
[----:B------:R-:W-:Y:S02]  /*6320*/  ULEA UR4, UR56, UR48, 0xc ;  /* 0x0000003038047291 */ /* 0x000fe4000f8e60ff */
[----:B------:R-:W-:Y:S02]  /*6330*/  UIADD3.X UR7, UPT, UPT, URZ, UR55, URZ, UP0, !UPT ;  /* 0x00000037ff077290 */ /* 0x000fe400087fe4ff */
[----:B------:R-:W-:Y:S01]  /*6340*/  UIADD3 UR40, UPT, UPT, UR4, 0x200, URZ ;  /* 0x0000020004287890 */ /* 0x000fe2000fffe0ff */
[----:B------:R-:W-:Y:S08]  /*6350*/  UMOV UR43, UR36 ;  /* 0x00000024002b7c82 */ /* 0x000ff00008000000 */
[----:B------:R2:W-:Y:S02]  /*6360*/  UTMASTG.3D [UR40], [UR6] ;  /* 0x00000028060073b5 */ /* 0x0005e40008010000 */
[----:B--2---:R0:W-:Y:S02]  /*6370*/  UTMACMDFLUSH ;  /* 0x00000000000079b7 */ /* 0x0041e40000000000 */
.L_x_96:
[----:B------:R-:W-:Y:S05]  /*6380*/  BSYNC.RECONVERGENT B0 ;  /* 0x0000000000007941 */ /* 0x000fea0003800200 */
.L_x_95:
[----:B------:R-:W-:Y:S01]  /*6390*/  UIADD3 UR40, UPT, UPT, UR56, 0x1, URZ ;  /* 0x0000000138287890 */ /* 0x000fe2000fffe0ff */
[----:B------:R-:W-:Y:S03]  /*63a0*/  BSSY.RECONVERGENT B0, `(.L_x_97) ;  /* 0x0000005000007945 */ /* 0x000fe60003800200 */
[----:B------:R-:W-:Y:S04]  /*63b0*/  UISETP.NE.AND UP0, UPT, UR40, 0x3, UPT ;  /* 0x000000032800788c */ /* 0x000fe8000bf05270 */
[----:B------:R-:W-:Y:S01]  /*63c0*/  USEL UR43, UR40, URZ, UP0 ;  /* 0x000000ff282b7287 */ /* 0x000fe20008000000 */
[----:B------:R-:W-:Y:S11]  /*63d0*/  @P0 BRA `(.L_x_98) ;  /* 0x0000000000040947 */ /* 0x000ff60003800000 */
[----:B------:R-:W-:Y:S04]  /*63e0*/  DEPBAR.LE SB0, 0x1 ;  /* 0x000080400000791a */ /* 0x000fe80000000000 */
.L_x_98:
[----:B------:R-:W-:Y:S05]  /*63f0*/  BSYNC.RECONVERGENT B0 ;  /* 0x0000000000007941 */ /* 0x000fea0003800200 */
.L_x_97:
[----:B------:R-:W-:Y:S01]  /*6400*/  BAR.SYNC.DEFER_BLOCKING 0x1, 0x80 ;  /* 0x0042000000007b1d */ /* 0x000fe20000010000 */
[----:B------:R-:W-:Y:S01]  /*6410*/  ISETP.NE.AND P1, PT, R74, RZ, PT ;  /* 0x000000ff4a00720c */ /* 0x000fe20003f25270 */
[----:B------:R-:W-:Y:S01]  /*6420*/  UISETP.NE.AND UP0, UPT, UR50, URZ, UPT ;  /* 0x000000ff3200728c */ /* 0x000fe2000bf05270 */
[----:B------:R-:W-:Y:S11]  /*6430*/  LEA R2, R46, UR48, 0x3 ;  /* 0x000000302e027c11 */ /* 0x000ff6000f8e18ff */
[----:B------:R-:W-:Y:S01]  /*6440*/  @P1 SHF.L.U32 R3, R45, 0x1f, RZ ;  /* 0x0000001f2d031819 */ /* 0x000fe200000006ff */
[----:B------:R-:W-:Y:S06]  /*6450*/  BRA.U !UP0, `(.L_x_99) ;  /* 0x0000000108247547 */ /* 0x000fec000b800000 */
[----:B------:R-:W-:Y:S01]  /*6460*/  IMAD.U32 R4, RZ, RZ, UR49 ;  /* 0x00000031ff047e24 */ /* 0x000fe2000f8e00ff */
[----:B-1----:R-:W-:Y:S01]  /*6470*/  MOV R0, UR37 ;  /* 0x0000002500007c02 */ /* 0x002fe20008000f00 */
[----:B------:R-:W-:Y:S03]  /*6480*/  UIADD3 UR49, UPT, UPT, UR49, 0x1, URZ ;  /* 0x0000000131317890 */ /* 0x000fe6000fffe0ff */
[----:B------:R-:W-:Y:S01]  /*6490*/  @P1 LEA R4, R4, UR48, 0x3 ;  /* 0x0000003004041c11 */ /* 0x000fe2000f8e18ff */
[----:B------:R-:W-:Y:S04]  /*64a0*/  UISETP.NE.AND UP0, UPT, UR49, 0x3, UPT ;  /* 0x000000033100788c */ /* 0x000fe8000bf05270 */
[----:B------:R-:W-:Y:S01]  /*64b0*/  @P1 VIADD R4, R4, 0x68 ;  /* 0x0000006804041836 */ /* 0x000fe20000000000 */
[----:B------:R-:W-:Y:S04]  /*64c0*/  USEL UR49, UR49, URZ, UP0 ;  /* 0x000000ff31317287 */ /* 0x000fe80008000000 */
[----:B------:R-:W-:Y:S04]  /*64d0*/  @P1 PRMT R0, R0, 0x654, R4 ;  /* 0x0000065400001816 */ /* 0x000fe80000000004 */
[----:B------:R2:W-:Y:S04]  /*64e0*/  @P1 SYNCS.ARRIVE.TRANS64.RED.A1T0 RZ, [R0+URZ], RZ ;  /* 0x000000ff00ff19a7 */ /* 0x0005e800081004ff */
.L_x_99:
[----:B------:R-:W3:Y:S01]  /*64f0*/  @P1 SYNCS.PHASECHK.TRANS64.TRYWAIT P0, [R2+URZ+0x50], R3 ;  /* 0x00005003020015a7 */ /* 0x000ee200080011ff */
[----:B------:R-:W-:Y:S01]  /*6500*/  BSSY B1, `(.L_x_100) ;  /* 0x0000013000017945 */ /* 0x000fe20003800000 */
[----:B---3--:R-:W-:Y:S03]  /*6510*/  @P1 SEL R47, RZ, 0x1, !P0 ;  /* 0x00000001ff2f1807 */ /* 0x008fe60004000000 */
[----:B------:R-:W-:Y:S05]  /*6520*/  @!P1 BRA `(.L_x_101) ;  /* 0x0000000000409947 */ /* 0x000fea0003800000 */
[----:B------:R-:W-:Y:S01]  /*6530*/  ISETP.NE.AND P1, PT, R76, RZ, PT ;  /* 0x000000ff4c00720c */ /* 0x000fe20003f25270 */
[----:B------:R-:W-:Y:S01]  /*6540*/  BSSY B0, `(.L_x_102) ;  /* 0x0000009000007945 */ /* 0x000fe20003800000 */
[----:B------:R-:W-:Y:S11]  /*6550*/  ISETP.NE.AND P0, PT, R47, RZ, PT ;  /* 0x000000ff2f00720c */ /* 0x000ff60003f05270 */
[----:B------:R-:W-:Y:S05]  /*6560*/  @P1 IMAD R3, R46, 0x800, R64 ;  /* 0x000008002e031824 */ /* 0x000fea00078e0240 */
[----:B------:R-:W-:Y:S05]  /*6570*/  @P1 LEA R3, R3, UR48, 0x1 ;  /* 0x0000003003031c11 */ /* 0x000fea000f8e08ff */
[----:B-12---:R-:W-:Y:S01]  /*6580*/  @P1 IMAD.IADD R0, R75, 0x1, R3 ;  /* 0x000000014b001824 */ /* 0x006fe200078e0203 */
[----:B------:R-:W-:Y:S06]  /*6590*/  @P0 BRA `(.L_x_103) ;  /* 0x00000000000c0947 */ /* 0x000fec0003800000 */
[----:B------:R-:W-:Y:S04]  /*65a0*/  SHF.L.U32 R45, R45, 0x1f, RZ ;  /* 0x0000001f2d2d7819 */ /* 0x000fe800000006ff */
[----:B------:R-:W1:Y:S02]  /*65b0*/  SYNCS.PHASECHK.TRANS64.TRYWAIT P0, [R2+URZ+0x50], R45 ;  /* 0x0000502d020075a7 */ /* 0x000e6400080011ff */
[----:B-1----:R-:W-:Y:S05]  /*65c0*/  @!P0 BRA `(.L_x_104) ;  /* 0x0000001400548947 */ /* 0x002fea0003800000 */
.L_x_103:
[----:B------:R-:W-:Y:S05]  /*65d0*/  BSYNC B0 ;  /* 0x0000000000007941 */ /* 0x000fea0003800000 */
.L_x_102:
[----:B------:R-:W-:Y:S11]  /*65e0*/  ISETP.NE.AND P0, PT, R76, RZ, PT ;  /* 0x000000ff4c00720c */ /* 0x000ff60003f05270 */
[----:B------:R-:W-:Y:S02]  /*65f0*/  @!UPT UIADD3 URZ, UPT, UPT, URZ, URZ, URZ ;  /* 0x000000fffffff290 */ /* 0x000fe4000fffe0ff */
[----:B------:R-:W-:Y:S05]  /*6600*/  @P0 WARPSYNC.ALL ;  /* 0x0000000000000948 */ /* 0x000fea0003800000 */
[----:B------:R3:W4:Y:S04]  /*6610*/  @P0 LDSM.16.M88.4 R40, [R3+0x200] ;  /* 0x000200000328083b */ /* 0x0007280000000200 */
[----:B------:R3:W2:Y:S02]  /*6620*/  @P0 LDSM.16.M88.4 R48, [R0+0x200] ;  /* 0x000200000030083b */ /* 0x0006a40000000200 */
.L_x_101:
[----:B------:R-:W-:Y:S05]  /*6630*/  BSYNC B1 ;  /* 0x0000000000017941 */ /* 0x000fea0003800000 */
.L_x_100:
[----:B-123--:R-:W-:Y:S05]  /*6640*/  VIADD R0, R34, 0x20 ;  /* 0x0000002022007836 */ /* 0x00efea0000000000 */
[----:B------:R-:W-:Y:S04]  /*6650*/  SHF.R.U32.HI R0, RZ, 0x15, R0 ;  /* 0x00000015ff007819 */ /* 0x000fe80000011600 */
[----:B------:R-:W-:Y:S11]  /*6660*/  LOP3.LUT P0, RZ, R0, 0x3, R65, 0x48, !PT ;  /* 0x0000000300ff7812 */ /* 0x000ff60007804841 */
[----:B------:R-:W-:Y:S02]  /*6670*/  @!UPT UIADD3 URZ, UPT, UPT, URZ, URZ, URZ ;  /* 0x000000fffffff290 */ /* 0x000fe4000fffe0ff */
[----:B------:R-:W-:Y:S05]  /*6680*/  @!P0 BRA `(.L_x_105) ;  /* 0x0000000000408947 */ /* 0x000fea0003800000 */
[----:B------:R-:W1:Y:S01]  /*6690*/  LDCU.64 UR8, c[0x4][0x70] ;  /* 0x01000e00ff0877ac */ /* 0x000e620008000a00 */
[----:B------:R-:W-:Y:S01]  /*66a0*/  MOV R3, 0x0 ;  /* 0x0000000000037802 */ /* 0x000fe20000000f00 */
[----:B------:R-:W-:Y:S02]  /*66b0*/  HFMA2 R12, -RZ, RZ, 0, 5.9604644775390625e-08 ;  /* 0x00000001ff0c7431 */ /* 0x000fe400000001ff */
[----:B------:R-:W-:Y:S02]  /*66c0*/  IMAD.MOV.U32 R8, RZ, RZ, 0x192 ;  /* 0x00000192ff087424 */ /* 0x000fe400078e00ff */
[----:B------:R-:W-:Y:S01]  /*66d0*/  IMAD.MOV.U32 R13, RZ, RZ, RZ ;  /* 0x000000ffff0d7224 */ /* 0x000fe200078e00ff */
[----:B------:R-:W2:Y:S01]  /*66e0*/  LDCU.64 UR6, c[0x4][0x78] ;  /* 0x01000f00ff0677ac */ /* 0x000ea20008000a00 */
[----:B------:R-:W3:Y:S01]  /*66f0*/  LDC.64 R2, c[0x4][R3] ;  /* 0x0100000003027b82 */ /* 0x000ee20000000a00 */
[----:B------:R-:W5:Y:S01]  /*6700*/  LDCU.64 UR4, c[0x4][0x10] ;  /* 0x01000200ff0477ac */ /* 0x000f620008000a00 */
[----:B-1----:R-:W-:Y:S01]  /*6710*/  MOV R5, UR9 ;  /* 0x0000000900057c02 */ /* 0x002fe20008000f00 */
[----:B------:R-:W-:Y:S01]  /*6720*/  IMAD.U32 R4, RZ, RZ, UR8 ;  /* 0x00000008ff047e24 */ /* 0x000fe2000f8e00ff */
[----:B--2---:R-:W-:Y:S01]  /*6730*/  MOV R7, UR7 ;  /* 0x0000000700077c02 */ /* 0x004fe20008000f00 */
[----:B------:R-:W-:Y:S01]  /*6740*/  IMAD.U32 R6, RZ, RZ, UR6 ;  /* 0x00000006ff067e24 */ /* 0x000fe2000f8e00ff */
[----:B-----5:R-:W-:Y:S01]  /*6750*/  MOV R11, UR5 ;  /* 0x00000005000b7c02 */ /* 0x020fe20008000f00 */
[----:B------:R-:W-:Y:S02]  /*6760*/  IMAD.U32 R10, RZ, RZ, UR4 ;  /* 0x00000004ff0a7e24 */ /* 0x000fe4000f8e00ff */
[----:B------:R-:W-:Y:S07]  /*6770*/  LEPC R20, `(.L_x_105) ;  /* 0x000000001014794e */ /* 0x000fee0000000000 */
[----:B---34-:R-:W-:Y:S05]  /*6780*/  CALL.ABS.NOINC R2 ;  /* 0x0000000002007343 */ /* 0x018fea0003c00000 */
.L_x_105:
[----:B------:R-:W-:Y:S01]  /*6790*/  ISETP.NE.AND P0, PT, R70, RZ, PT ;  /* 0x000000ff4600720c */ /* 0x000fe20003f05270 */
[----:B------:R-:W-:Y:S05]  /*67a0*/  WARPSYNC.ALL ;  /* 0x0000000000007948 */ /* 0x000fea0003800000 */
[----:B------:R-:W-:Y:S01]  /*67b0*/  R2UR UR4, R34 ;  /* 0x00000000220472ca */ /* 0x000fe200000e0000 */
[----:B------:R-:W-:Y:S01]  /*67c0*/  BSSY.RECONVERGENT B0, `(.L_x_106) ;  /* 0x0000056000007945 */ /* 0x000fe20003800200 */
[C---:B----4-:R-:W-:Y:S02]  /*67d0*/  SHF.L.U32 R20, R40.reuse, 0x10, RZ ;  /* 0x0000001028147819 */ /* 0x050fe400000006ff */
[----:B------:R-:W-:Y:S02]  /*67e0*/  LOP3.LUT R21, R40, 0xffff0000, RZ, 0xc0, !PT ;  /* 0xffff000028157812 */ /* 0x000fe400078ec0ff */
[C---:B------:R-:W-:Y:S02]  /*67f0*/  SHF.L.U32 R34, R41.reuse, 0x10, RZ ;  /* 0x0000001029227819 */ /* 0x040fe400000006ff */
[----:B------:R-:W-:Y:S02]  /*6800*/  R2UR UR5, R44 ;  /* 0x000000002c0572ca */ /* 0x000fe400000e0000 */
[----:B------:R-:W-:Y:S02]  /*6810*/  LOP3.LUT R36, R41, 0xffff0000, RZ, 0xc0, !PT ;  /* 0xffff000029247812 */ /* 0x000fe400078ec0ff */
[C---:B------:R-:W-:Y:S01]  /*6820*/  SHF.L.U32 R37, R42.reuse, 0x10, RZ ;  /* 0x000000102a257819 */ /* 0x040fe200000006ff */
[----:B------:R-:W1:Y:S01]  /*6830*/  LDTM.16dp256bit.x4 R4, tmem[UR4+0x20] ;  /* 0x00002004000479ee */ /* 0x000e620008120000 */
[----:B------:R-:W-:Y:S01]  /*6840*/  LOP3.LUT R38, R42, 0xffff0000, RZ, 0xc0, !PT ;  /* 0xffff00002a267812 */ /* 0x000fe200078ec0ff */
[----:B------:R-:W-:Y:S01]  /*6850*/  NOP ;  /* 0x0000000000007918 */ /* 0x000fe20000000000 */
[C---:B------:R-:W-:Y:S02]  /*6860*/  SHF.L.U32 R39, R43.reuse, 0x10, RZ ;  /* 0x000000102b277819 */ /* 0x040fe400000006ff */
[----:B------:R-:W-:Y:S02]  /*6870*/  LOP3.LUT R40, R43, 0xffff0000, RZ, 0xc0, !PT ;  /* 0xffff00002b287812 */ /* 0x000fe400078ec0ff */
[C---:B------:R-:W-:Y:S01]  /*6880*/  SHF.L.U32 R41, R48.reuse, 0x10, RZ ;  /* 0x0000001030297819 */ /* 0x040fe200000006ff */
[----:B------:R-:W-:Y:S01]  /*6890*/  UIADD3 UR5, UPT, UPT, UR5, 0xd0, URZ ;  /* 0x000000d005057890 */ /* 0x000fe2000fffe0ff */
[----:B------:R-:W-:Y:S02]  /*68a0*/  LOP3.LUT R42, R48, 0xffff0000, RZ, 0xc0, !PT ;  /* 0xffff0000302a7812 */ /* 0x000fe400078ec0ff */
[C---:B------:R-:W-:Y:S01]  /*68b0*/  SHF.L.U32 R43, R49.reuse, 0x10, RZ ;  /* 0x00000010312b7819 */ /* 0x040fe200000006ff */
[----:B------:R-:W-:Y:S01]  /*68c0*/  UPRMT UR5, UR37, 0x654, UR5 ;  /* 0x0000065425057896 */ /* 0x000fe20008000005 */
[----:B------:R-:W-:Y:S02]  /*68d0*/  LOP3.LUT R44, R49, 0xffff0000, RZ, 0xc0, !PT ;  /* 0xffff0000312c7812 */ /* 0x000fe400078ec0ff */
[C---:B------:R-:W-:Y:S02]  /*68e0*/  SHF.L.U32 R45, R50.reuse, 0x10, RZ ;  /* 0x00000010322d7819 */ /* 0x040fe400000006ff */
[----:B------:R-:W-:Y:S02]  /*68f0*/  LOP3.LUT R46, R50, 0xffff0000, RZ, 0xc0, !PT ;  /* 0xffff0000322e7812 */ /* 0x000fe400078ec0ff */
[C---:B------:R-:W-:Y:S02]  /*6900*/  SHF.L.U32 R47, R51.reuse, 0x10, RZ ;  /* 0x00000010332f7819 */ /* 0x040fe400000006ff */
[----:B-1----:R-:W-:Y:S01]  /*6910*/  SYNCS.ARRIVE.TRANS64.RED.A1T0 RZ, [UR5], RZ ;  /* 0x000000ffffff79a7 */ /* 0x002fe20008100405 */
[----:B------:R-:W-:Y:S01]  /*6920*/  LOP3.LUT R48, R51, 0xffff0000, RZ, 0xc0, !PT ;  /* 0xffff000033307812 */ /* 0x000fe200078ec0ff */
[C---:B------:R-:W-:Y:S01]  /*6930*/  FMUL R4, R33.reuse, R4 ;  /* 0x0000000421047220 */ /* 0x040fe20000400000 */
[C---:B------:R-:W-:Y:S01]  /*6940*/  FMUL R5, R33.reuse, R5 ;  /* 0x0000000521057220 */ /* 0x040fe20000400000 */
[C---:B------:R-:W-:Y:S01]  /*6950*/  FMUL R6, R33.reuse, R6 ;  /* 0x0000000621067220 */ /* 0x040fe20000400000 */
[----:B------:R-:W-:Y:S01]  /*6960*/  FMUL R7, R33, R7 ;  /* 0x0000000721077220 */ /* 0x000fe20000400000 */
[C---:B------:R-:W-:Y:S01]  /*6970*/  FFMA R4, R35.reuse, R20, R4 ;  /* 0x0000001423047223 */ /* 0x040fe20000000004 */
[C---:B------:R-:W-:Y:S01]  /*6980*/  FFMA R5, R35.reuse, R21, R5 ;  /* 0x0000001523057223 */ /* 0x040fe20000000005 */
[C---:B------:R-:W-:Y:S01]  /*6990*/  FFMA R6, R35.reuse, R34, R6 ;  /* 0x0000002223067223 */ /* 0x040fe20000000006 */
[----:B------:R-:W-:Y:S01]  /*69a0*/  FFMA R7, R35, R36, R7 ;  /* 0x0000002423077223 */ /* 0x000fe20000000007 */
[C---:B------:R-:W-:Y:S01]  /*69b0*/  FMUL R8, R33.reuse, R8 ;  /* 0x0000000821087220 */ /* 0x040fe20000400000 */
[----:B------:R-:W-:Y:S01]  /*69c0*/  FMUL R9, R33, R9 ;  /* 0x0000000921097220 */ /* 0x000fe20000400000 */
[----:B------:R-:W-:Y:S01]  /*69d0*/  F2FP.BF16.F32.PACK_AB R4, R5, R4 ;  /* 0x000000040504723e */ /* 0x000fe200000010ff */
[----:B------:R-:W-:Y:S01]  /*69e0*/  FMUL R10, R33, R10 ;  /* 0x0000000a210a7220 */ /* 0x000fe20000400000 */
[----:B------:R-:W-:Y:S01]  /*69f0*/  F2FP.BF16.F32.PACK_AB R5, R7, R6 ;  /* 0x000000060705723e */ /* 0x000fe200000010ff */
[C---:B------:R-:W-:Y:S01]  /*6a00*/  FFMA R8, R35.reuse, R37, R8 ;  /* 0x0000002523087223 */ /* 0x040fe20000000008 */
[----:B------:R-:W-:Y:S01]  /*6a10*/  FFMA R9, R35, R38, R9 ;  /* 0x0000002623097223 */ /* 0x000fe20000000009 */
[C---:B------:R-:W-:Y:S01]  /*6a20*/  FMUL R11, R33.reuse, R11 ;  /* 0x0000000b210b7220 */ /* 0x040fe20000400000 */
[C---:B------:R-:W-:Y:S01]  /*6a30*/  FMUL R0, R33.reuse, R12 ;  /* 0x0000000c21007220 */ /* 0x040fe20000400000 */
[----:B------:R-:W-:Y:S01]  /*6a40*/  FMUL R2, R33, R13 ;  /* 0x0000000d21027220 */ /* 0x000fe20000400000 */
[----:B------:R-:W-:Y:S01]  /*6a50*/  FFMA R10, R35, R39, R10 ;  /* 0x00000027230a7223 */ /* 0x000fe2000000000a */
[----:B------:R-:W-:Y:S01]  /*6a60*/  FMUL R3, R33, R14 ;  /* 0x0000000e21037220 */ /* 0x000fe20000400000 */
[----:B------:R-:W-:Y:S01]  /*6a70*/  F2FP.BF16.F32.PACK_AB R6, R9, R8 ;  /* 0x000000080906723e */ /* 0x000fe200000010ff */
[----:B------:R-:W-:Y:S01]  /*6a80*/  FFMA R11, R35, R40, R11 ;  /* 0x00000028230b7223 */ /* 0x000fe2000000000b */
[C---:B------:R-:W-:Y:S01]  /*6a90*/  FMUL R15, R33.reuse, R15 ;  /* 0x0000000f210f7220 */ /* 0x040fe20000400000 */
[----:B------:R-:W-:Y:S01]  /*6aa0*/  FMUL R12, R33, R16 ;  /* 0x00000010210c7220 */ /* 0x000fe20000400000 */
[----:B------:R-:W-:Y:S01]  /*6ab0*/  FFMA R0, R35, R41, R0 ;  /* 0x0000002923007223 */ /* 0x000fe20000000000 */
[----:B------:R-:W-:Y:S01]  /*6ac0*/  MOV R8, UR43 ;  /* 0x0000002b00087c02 */ /* 0x000fe20008000f00 */
[----:B------:R-:W-:Y:S01]  /*6ad0*/  FMUL R13, R33, R17 ;  /* 0x00000011210d7220 */ /* 0x000fe20000400000 */
[----:B------:R-:W-:Y:S01]  /*6ae0*/  FFMA R2, R35, R42, R2 ;  /* 0x0000002a23027223 */ /* 0x000fe20000000002 */
[----:B------:R-:W-:Y:S01]  /*6af0*/  FMUL R14, R33, R18 ;  /* 0x00000012210e7220 */ /* 0x000fe20000400000 */
[C---:B------:R-:W-:Y:S01]  /*6b00*/  FFMA R3, R35.reuse, R43, R3 ;  /* 0x0000002b23037223 */ /* 0x040fe20000000003 */
[----:B------:R-:W-:Y:S01]  /*6b10*/  FFMA R15, R35, R44, R15 ;  /* 0x0000002c230f7223 */ /* 0x000fe2000000000f */
[----:B------:R-:W-:Y:S01]  /*6b20*/  FMUL R19, R33, R19 ;  /* 0x0000001321137220 */ /* 0x000fe20000400000 */
[C---:B------:R-:W-:Y:S01]  /*6b30*/  FFMA R12, R35.reuse, R45, R12 ;  /* 0x0000002d230c7223 */ /* 0x040fe2000000000c */
[----:B------:R-:W-:Y:S01]  /*6b40*/  LEA R8, R8, R64, 0xb ;  /* 0x0000004008087211 */ /* 0x000fe200078e58ff */
        /* <DEDUP_REMOVED lines=22> */
[----:B------:R-:W-:Y:S02]  /*6cb0*/  UIADD3 UR5, UPT, UPT, UR41, 0x20, URZ ;  /* 0x0000002029057890 */ /* 0x000fe4000fffe0ff */
[----:B------:R-:W-:Y:S02]  /*6cc0*/  UIADD3 UR4, UPT, UPT, UR10, 0x200, URZ ;  /* 0x000002000a047890 */ /* 0x000fe4000fffe0ff */
[----:B------:R-:W-:Y:S01]  /*6cd0*/  UIADD3.X UR9, UPT, UPT, URZ, UR55, URZ, UP0, !UPT ;  /* 0x00000037ff097290 */ /* 0x000fe200087fe4ff */
[----:B------:R-:W-:Y:S01]  /*6ce0*/  UMOV UR6, UR42 ;  /* 0x0000002a00067c82 */ /* 0x000fe20008000000 */
[----:B------:R-:W-:Y:S07]  /*6cf0*/  UMOV UR7, UR36 ;  /* 0x0000002400077c82 */ /* 0x000fee0008000000 */
[----:B------:R2:W-:Y:S02]  /*6d00*/  UTMASTG.3D [UR4], [UR8] ;  /* 0x00000004080073b5 */ /* 0x0005e40008010000 */
[----:B--2---:R0:W-:Y:S02]  /*6d10*/  UTMACMDFLUSH ;  /* 0x00000000000079b7 */ /* 0x0041e40000000000 */
.L_x_107:
[----:B------:R-:W-:Y:S05]  /*6d20*/  BSYNC.RECONVERGENT B0 ;  /* 0x0000000000007941 */ /* 0x000fea0003800200 */
.L_x_106:
[----:B------:R-:W-:Y:S01]  /*6d30*/  UIADD3 UR43, UPT, UPT, UR43, 0x1, URZ ;  /* 0x000000012b2b7890 */ /* 0x000fe2000fffe0ff */
[----:B------:R-:W-:Y:S03]  /*6d40*/  BSSY.RECONVERGENT B0, `(.L_x_108) ;  /* 0x0000008000007945 */ /* 0x000fe60003800200 */
[----:B------:R-:W-:Y:S04]  /*6d50*/  UISETP.NE.AND UP0, UPT, UR43, 0x3, UPT ;  /* 0x000000032b00788c */ /* 0x000fe8000bf05270 */
[----:B------:R-:W-:Y:S02]  /*6d60*/  UISETP.EQ.XOR UP1, UPT, UR40, 0x3, !UP0 ;  /* 0x000000032800788c */ /* 0x000fe4000c722a70 */
[----:B------:R-:W-:Y:S02]  /*6d70*/  USEL UR56, UR43, URZ, UP0 ;  /* 0x000000ff2b387287 */ /* 0x000fe40008000000 */
[----:B------:R-:W-:Y:S04]  /*6d80*/  USEL UR4, URZ, 0x1, !UP1 ;  /* 0x00000001ff047887 */ /* 0x000fe8000c800000 */
[----:B------:R-:W-:Y:S01]  /*6d90*/  ULOP3.LUT UR51, UR51, UR4, URZ, 0x3c, !UPT ;  /* 0x0000000433337292 */ /* 0x000fe2000f8e3cff */
[----:B------:R-:W-:Y:S11]  /*6da0*/  @P0 BRA `(.L_x_109) ;  /* 0x0000000000040947 */ /* 0x000ff60003800000 */
[----:B------:R-:W-:Y:S04]  /*6db0*/  DEPBAR.LE SB0, 0x1 ;  /* 0x000080400000791a */ /* 0x000fe80000000000 */
.L_x_109:
[----:B------:R-:W-:Y:S05]  /*6dc0*/  BSYNC.RECONVERGENT B0 ;  /* 0x0000000000007941 */ /* 0x000fea0003800200 */
.L_x_108:
[----:B------:R-:W-:Y:S01]  /*6dd0*/  BAR.SYNC.DEFER_BLOCKING 0x1, 0x80 ;  /* 0x0042000000007b1d */ /* 0x000fe20000010000 */
[----:B------:R-:W-:Y:S01]  /*6de0*/  UISETP.NE.AND UP0, UPT, UR50, -0x2, UPT ;  /* 0xfffffffe3200788c */ /* 0x000fe2000bf05270 */
[----:B------:R-:W-:Y:S08]  /*6df0*/  IADD3 R31, PT, PT, R31, 0x1, RZ ;  /* 0x000000011f1f7810 */ /* 0x000ff00007ffe0ff */
[----:B------:R-:W-:Y:S05]  /*6e00*/  BRA.U !UP0, `(.L_x_110) ;  /* 0x0000000108287547 */ /* 0x000fea000b800000 */
[----:B------:R-:W-:Y:S01]  /*6e10*/  ISETP.NE.AND P0, PT, R74, RZ, PT ;  /* 0x000000ff4a00720c */ /* 0x000fe20003f05270 */
[----:B------:R-:W-:Y:S01]  /*6e20*/  IMAD.U32 R2, RZ, RZ, UR49 ;  /* 0x00000031ff027e24 */ /* 0x000fe2000f8e00ff */
[----:B------:R-:W-:Y:S01]  /*6e30*/  UIADD3 UR49, UPT, UPT, UR49, 0x1, URZ ;  /* 0x0000000131317890 */ /* 0x000fe2000fffe0ff */
[----:B------:R-:W-:Y:S03]  /*6e40*/  IMAD.U32 R0, RZ, RZ, UR37 ;  /* 0x00000025ff007e24 */ /* 0x000fe6000f8e00ff */
[----:B------:R-:W-:Y:S04]  /*6e50*/  UISETP.NE.AND UP0, UPT, UR49, 0x3, UPT ;  /* 0x000000033100788c */ /* 0x000fe8000bf05270 */
[----:B------:R-:W-:Y:S03]  /*6e60*/  USEL UR49, UR49, URZ, UP0 ;  /* 0x000000ff31317287 */ /* 0x000fe60008000000 */
[----:B------:R-:W-:Y:S05]  /*6e70*/  @P0 LEA R2, R2, UR48, 0x3 ;  /* 0x0000003002020c11 */ /* 0x000fea000f8e18ff */
[----:B------:R-:W-:Y:S05]  /*6e80*/  @P0 VIADD R2, R2, 0x68 ;  /* 0x0000006802020836 */ /* 0x000fea0000000000 */
[----:B------:R-:W-:Y:S04]  /*6e90*/  @P0 PRMT R0, R0, 0x654, R2 ;  /* 0x0000065400000816 */ /* 0x000fe80000000002 */
[----:B------:R2:W-:Y:S03]  /*6ea0*/  @P0 SYNCS.ARRIVE.TRANS64.RED.A1T0 RZ, [R0+URZ], RZ ;  /* 0x000000ff00ff09a7 */ /* 0x0005e600081004ff */
.L_x_110:
[----:B------:R-:W-:Y:S01]  /*6eb0*/  ISETP.NE.AND P2, PT, R71, RZ, PT ;  /* 0x000000ff4700720c */ /* 0x000fe20003f45270 */
[----:B------:R-:W-:Y:S01]  /*6ec0*/  UIADD3 UR50, UPT, UPT, UR50, 0x2, URZ ;  /* 0x0000000232327890 */ /* 0x000fe2000fffe0ff */
[----:B------:R-:W-:Y:S01]  /*6ed0*/  ISETP.NE.AND P0, PT, R73, 0x2, PT ;  /* 0x000000024900780c */ /* 0x000fe20003f05270 */
[----:B------:R-:W-:Y:S01]  /*6ee0*/  IMAD.IADD R20, R29, 0x1, R58 ;  /* 0x000000011d147824 */ /* 0x000fe200078e023a */
[----:B------:R-:W-:Y:S01]  /*6ef0*/  ISETP.NE.AND P1, PT, R31, 0x4, PT ;  /* 0x000000041f00780c */ /* 0x000fe20003f25270 */
[----:B------:R-:W-:Y:S01]  /*6f00*/  IMAD.IADD R21, R30, 0x1, R59 ;  /* 0x000000011e157824 */ /* 0x000fe200078e023b */
[----:B------:R-:W-:Y:S02]  /*6f10*/  SEL R2, RZ, 0x1, P0 ;  /* 0x00000001ff027807 */ /* 0x000fe40000000000 */
[----:B--2---:R-:W-:Y:S02]  /*6f20*/  SEL R0, RZ, 0x1, P1 ;  /* 0x00000001ff007807 */ /* 0x004fe40000800000 */
[----:B------:R-:W-:Y:S02]  /*6f30*/  LOP3.LUT R67, R67, R2, RZ, 0x3c, !PT ;  /* 0x0000000243437212 */ /* 0x000fe400078e3cff */
[----:B------:R-:W-:Y:S02]  /*6f40*/  LOP3.LUT R68, R68, R0, RZ, 0x3c, !PT ;  /* 0x0000000044447212 */ /* 0x000fe400078e3cff */
[----:B------:R-:W-:Y:S02]  /*6f50*/  @P2 R2UR UR36, R66 ;  /* 0x00000000422422ca */ /* 0x000fe400000e0000 */
[----:B------:R-:W-:Y:S02]  /*6f60*/  SEL R73, R73, RZ, P0 ;  /* 0x000000ff49497207 */ /* 0x000fe40000000000 */
[----:B------:R-:W-:Y:S01]  /*6f70*/  SEL R31, R31, RZ, P1 ;  /* 0x000000ff1f1f7207 */ /* 0x000fe20000800000 */
[----:B------:R-:W-:Y:S10]  /*6f80*/  @P2 BRA `(.L_x_111) ;  /* 0xffffffdc00e02947 */ /* 0x000ff4000383ffff */
[----:B------:R-:W-:-:S09]  /*6f90*/  UISETP.NE.AND UP0, UPT, UR53, URZ, UPT ;  /* 0x000000ff3500728c */ /* 0x000fd2000bf05270 */
[----:B------:R-:W-:Y:S05]  /*6fa0*/  BRA.U !UP0, `(.L_x_112) ;  /* 0x0000000108487547 */ /* 0x000fea000b800000 */
[----:B------:R-:W2:Y:S02]  /*6fb0*/  LDCU.64 UR4, c[0x0][0x890] ;  /* 0x00011200ff0477ac */ /* 0x000ea40008000a00 */
[----:B--2---:R-:W-:-:S04]  /*6fc0*/  UISETP.NE.U32.AND UP0, UPT, UR4, URZ, UPT ;  /* 0x000000ff0400728c */ /* 0x004fc8000bf05070 */
[----:B------:R-:W-:-:S09]  /*6fd0*/  UISETP.NE.AND.EX UP0, UPT, UR5, URZ, UPT, UP0 ;  /* 0x000000ff0500728c */ /* 0x000fd2000bf05300 */
[----:B------:R-:W-:Y:S05]  /*6fe0*/  BRA.U UP0, `(.L_x_113) ;  /* 0x00000001000c7547 */ /* 0x000fea000b800000 */
[----:B------:R-:W-:-:S13]  /*6ff0*/  FSETP.NEU.AND P0, PT, R35, RZ, PT ;  /* 0x000000ff2300720b */ /* 0x000fda0003f0d000 */
[----:B------:R-:W-:Y:S05]  /*7000*/  @!P0 EXIT ;  /* 0x000000000000894d */ /* 0x000fea0003800000 */
[----:B------:R-:W-:Y:S05]  /*7010*/  BRA `(.L_x_112) ;  /* 0x00000000002c7947 */ /* 0x000fea0003800000 */
.L_x_113:
[----:B------:R-:W-:Y:S01]  /*7020*/  ISETP.NE.AND P0, PT, R72, RZ, PT ;  /* 0x000000ff4800720c */ /* 0x000fe20003f05270 */
[----:B------:R-:W-:-:S12]  /*7030*/  BSSY.RECONVERGENT B0, `(.L_x_112) ;  /* 0x0000009000007945 */ /* 0x000fd80003800200 */
[----:B------:R-:W-:Y:S05]  /*7040*/  @P0 BRA `(.L_x_114) ;  /* 0x0000000000140947 */ /* 0x000fea0003800000 */
[----:B------:R-:W2:Y:S02]  /*7050*/  LDCU.64 UR4, c[0x0][0x888] ;  /* 0x00011100ff0477ac */ /* 0x000ea40008000a00 */
[----:B--2---:R-:W-:-:S04]  /*7060*/  ISETP.NE.U32.AND P0, PT, RZ, UR4, PT ;  /* 0x00000004ff007c0c */ /* 0x004fc8000bf05070 */
[----:B------:R-:W-:-:S13]  /*7070*/  ISETP.NE.AND.EX P0, PT, RZ, UR5, PT, P0 ;  /* 0x00000005ff007c0c */ /* 0x000fda000bf05300 */
[----:B------:R-:W-:Y:S05]  /*7080*/  @!P0 EXIT ;  /* 0x000000000000894d */ /* 0x000fea0003800000 */
[----:B------:R-:W-:Y:S05]  /*7090*/  BRA `(.L_x_115) ;  /* 0x0000000000087947 */ /* 0x000fea0003800000 */
.L_x_114:
[----:B------:R-:W-:-:S13]  /*70a0*/  FSETP.NEU.AND P0, PT, R35, RZ, PT ;  /* 0x000000ff2300720b */ /* 0x000fda0003f0d000 */
[----:B------:R-:W-:Y:S05]  /*70b0*/  @!P0 EXIT ;  /* 0x000000000000894d */ /* 0x000fea0003800000 */
.L_x_115:
[----:B------:R-:W-:Y:S05]  /*70c0*/  BSYNC.RECONVERGENT B0 ;  /* 0x0000000000007941 */ /* 0x000fea0003800200 */
.L_x_112:
[----:B------:R-:W-:Y:S01]  /*70d0*/  ULEA UR4, UR49, UR48, 0x3 ;  /* 0x0000003031047291 */ /* 0x000fe2000f8e18ff */
[----:B------:R-:W-:-:S04]  /*70e0*/  DEPBAR.LE SB0, 0x0 ;  /* 0x000080000000791a */ /* 0x000fc80000000000 */
[----:B------:R-:W-:-:S04]  /*70f0*/  UIADD3 UR4, UPT, UPT, UR4, 0x68, URZ ;  /* 0x0000006804047890 */ /* 0x000fc8000fffe0ff */
[----:B------:R-:W-:-:S09]  /*7100*/  UPRMT UR4, UR37, 0x654, UR4 ;  /* 0x0000065425047896 */ /* 0x000fd20008000004 */
[----:B------:R-:W-:Y:S01]  /*7110*/  SYNCS.ARRIVE.TRANS64.RED.A1T0 RZ, [UR4], RZ ;  /* 0x000000ffffff79a7 */ /* 0x000fe20008100404 */
[----:B------:R-:W-:Y:S05]  /*7120*/  EXIT ;  /* 0x000000000000794d */ /* 0x000fea0003800000 */
.L_x_19:
[----:B--2---:R2:W1:Y:S02]  /*7130*/  SYNCS.PHASECHK.TRANS64.TRYWAIT P0, [R2+URZ+0x100], R3 ;  /* 0x00010003020075a7 */ /* 0x00446400080011ff */
[----:B-1----:R-:W-:Y:S05]  /*7140*/  @!P0 NANOSLEEP.SYNCS 0x989680 ;  /* 0x009896800000895d */ /* 0x002fea0003900000 */
[----:B------:R-:W1:Y:S02]  /*7150*/  @!P0 SYNCS.PHASECHK.TRANS64 P0, [R2+URZ+0x100], R3 ;  /* 0x00010003020085a7 */ /* 0x000e6400080010ff */
[----:B-1----:R-:W-:Y:S05]  /*7160*/  @!P0 BRA `(.L_x_19) ;  /* 0xfffffffc00f08947 */ /* 0x002fea000383ffff */
[----:B------:R-:W-:Y:S05]  /*7170*/  BRA `(.L_x_116) ;  /* 0xffffffa400187947 */ /* 0x000fea000383ffff */
.L_x_22:
[----:B-1----:R-:W-:-:S07]  /*7180*/  MOV R2, UR33 ;  /* 0x0000002100027c02 */ /* 0x002fce0008000f00 */
.L_x_117:
[----:B-1----:R1:W2:Y:S02]  /*7190*/  SYNCS.PHASECHK.TRANS64.TRYWAIT P0, [R2+URZ+0x28], R4 ;  /* 0x00002804020075a7 */ /* 0x0022a400080011ff */
[----:B--2---:R-:W-:Y:S05]  /*71a0*/  @!P0 NANOSLEEP.SYNCS 0x989680 ;  /* 0x009896800000895d */ /* 0x004fea0003900000 */
[----:B------:R-:W2:Y:S02]  /*71b0*/  @!P0 SYNCS.PHASECHK.TRANS64 P0, [R2+URZ+0x28], R4 ;  /* 0x00002804020085a7 */ /* 0x000ea400080010ff */
[----:B--2---:R-:W-:Y:S05]  /*71c0*/  @!P0 BRA `(.L_x_117) ;  /* 0xfffffffc00f08947 */ /* 0x004fea000383ffff */
[----:B------:R-:W-:Y:S05]  /*71d0*/  BRA `(.L_x_21) ;  /* 0xffffffa400687947 */ /* 0x000fea000383ffff */
.L_x_28:
[----:B-1----:R-:W-:-:S07]  /*71e0*/  MOV R2, UR33 ;  /* 0x0000002100027c02 */ /* 0x002fce0008000f00 */
.L_x_118:
[----:B-1----:R1:W2:Y:S02]  /*71f0*/  SYNCS.PHASECHK.TRANS64.TRYWAIT P0, [R2+URZ+0x28], R4 ;  /* 0x00002804020075a7 */ /* 0x0022a400080011ff */
[----:B--2---:R-:W-:Y:S05]  /*7200*/  @!P0 NANOSLEEP.SYNCS 0x989680 ;  /* 0x009896800000895d */ /* 0x004fea0003900000 */
[----:B------:R-:W2:Y:S02]  /*7210*/  @!P0 SYNCS.PHASECHK.TRANS64 P0, [R2+URZ+0x28], R4 ;  /* 0x00002804020085a7 */ /* 0x000ea400080010ff */
[----:B--2---:R-:W-:Y:S05]  /*7220*/  @!P0 BRA `(.L_x_118) ;  /* 0xfffffffc00f08947 */ /* 0x004fea000383ffff */
[----:B------:R-:W-:Y:S05]  /*7230*/  BRA `(.L_x_27) ;  /* 0xffffffa8003c7947 */ /* 0x000fea000383ffff */
.L_x_32:
[----:B-1----:R1:W2:Y:S02]  /*7240*/  SYNCS.PHASECHK.TRANS64.TRYWAIT P0, [R2+URZ+0x90], R3 ;  /* 0x00009003020075a7 */ /* 0x0022a400080011ff */
[----:B--2---:R-:W-:Y:S05]  /*7250*/  @!P0 NANOSLEEP.SYNCS 0x989680 ;  /* 0x009896800000895d */ /* 0x004fea0003900000 */
[----:B------:R-:W2:Y:S02]  /*7260*/  @!P0 SYNCS.PHASECHK.TRANS64 P0, [R2+URZ+0x90], R3 ;  /* 0x00009003020085a7 */ /* 0x000ea400080010ff */
[----:B--2---:R-:W-:Y:S05]  /*7270*/  @!P0 BRA `(.L_x_32) ;  /* 0xfffffffc00f08947 */ /* 0x004fea000383ffff */
[----:B------:R-:W-:Y:S05]  /*7280*/  BRA `(.L_x_119) ;  /* 0xffffffa800f07947 */ /* 0x000fea000383ffff */
.L_x_36:
[----:B----4-:R-:W-:-:S07]  /*7290*/  MOV R0, UR5 ;  /* 0x0000000500007c02 */ /* 0x010fce0008000f00 */
.L_x_120:
[----:B-1----:R1:W2:Y:S02]  /*72a0*/  SYNCS.PHASECHK.TRANS64.TRYWAIT P0, [R0+URZ], R2 ;  /* 0x00000002000075a7 */ /* 0x0022a400080011ff */
[----:B--2---:R-:W-:Y:S05]  /*72b0*/  @!P0 NANOSLEEP.SYNCS 0x989680 ;  /* 0x009896800000895d */ /* 0x004fea0003900000 */
[----:B------:R-:W2:Y:S02]  /*72c0*/  @!P0 SYNCS.PHASECHK.TRANS64 P0, [R0+URZ], R2 ;  /* 0x00000002000085a7 */ /* 0x000ea400080010ff */
[----:B--2---:R-:W-:Y:S05]  /*72d0*/  @!P0 BRA `(.L_x_120) ;  /* 0xfffffffc00f08947 */ /* 0x004fea000383ffff */
[----:B------:R-:W-:Y:S05]  /*72e0*/  BRA `(.L_x_121) ;  /* 0xffffffb000607947 */ /* 0x000fea000383ffff */
.L_x_37:
[----:B----4-:R-:W-:-:S07]  /*72f0*/  MOV R0, UR5 ;  /* 0x0000000500007c02 */ /* 0x010fce0008000f00 */
.L_x_122:
[----:B-1----:R1:W2:Y:S02]  /*7300*/  SYNCS.PHASECHK.TRANS64.TRYWAIT P0, [R0+URZ], R3 ;  /* 0x00000003000075a7 */ /* 0x0022a400080011ff */
[----:B--2---:R-:W-:Y:S05]  /*7310*/  @!P0 NANOSLEEP.SYNCS 0x989680 ;  /* 0x009896800000895d */ /* 0x004fea0003900000 */
[----:B------:R-:W2:Y:S02]  /*7320*/  @!P0 SYNCS.PHASECHK.TRANS64 P0, [R0+URZ], R3 ;  /* 0x00000003000085a7 */ /* 0x000ea400080010ff */
[----:B--2---:R-:W-:Y:S05]  /*7330*/  @!P0 BRA `(.L_x_122) ;  /* 0xfffffffc00f08947 */ /* 0x004fea000383ffff */
[----:B------:R-:W-:Y:S05]  /*7340*/  BRA `(.L_x_123) ;  /* 0xffffffb0006c7947 */ /* 0x000fea000383ffff */
.L_x_38:
[----:B----4-:R-:W-:-:S07]  /*7350*/  MOV R0, UR5 ;  /* 0x0000000500007c02 */ /* 0x010fce0008000f00 */
.L_x_124:
[----:B-1----:R1:W2:Y:S02]  /*7360*/  SYNCS.PHASECHK.TRANS64.TRYWAIT P0, [R0+URZ], R3 ;  /* 0x00000003000075a7 */ /* 0x0022a400080011ff */
[----:B--2---:R-:W-:Y:S05]  /*7370*/  @!P0 NANOSLEEP.SYNCS 0x989680 ;  /* 0x009896800000895d */ /* 0x004fea0003900000 */
[----:B------:R-:W2:Y:S02]  /*7380*/  @!P0 SYNCS.PHASECHK.TRANS64 P0, [R0+URZ], R3 ;  /* 0x00000003000085a7 */ /* 0x000ea400080010ff */
[----:B--2---:R-:W-:Y:S05]  /*7390*/  @!P0 BRA `(.L_x_124) ;  /* 0xfffffffc00f08947 */ /* 0x004fea000383ffff */
[----:B------:R-:W-:Y:S05]  /*73a0*/  BRA `(.L_x_125) ;  /* 0xffffffb000787947 */ /* 0x000fea000383ffff */
.L_x_39:
[----:B----4-:R-:W-:-:S07]  /*73b0*/  MOV R0, UR5 ;  /* 0x0000000500007c02 */ /* 0x010fce0008000f00 */
.L_x_126:
[----:B-1----:R1:W2:Y:S02]  /*73c0*/  SYNCS.PHASECHK.TRANS64.TRYWAIT P0, [R0+URZ], R3 ;  /* 0x00000003000075a7 */ /* 0x0022a400080011ff */
[----:B--2---:R-:W-:Y:S05]  /*73d0*/  @!P0 NANOSLEEP.SYNCS 0x989680 ;  /* 0x009896800000895d */ /* 0x004fea0003900000 */
[----:B------:R-:W2:Y:S02]  /*73e0*/  @!P0 SYNCS.PHASECHK.TRANS64 P0, [R0+URZ], R3 ;  /* 0x00000003000085a7 */ /* 0x000ea400080010ff */
[----:B--2---:R-:W-:Y:S05]  /*73f0*/  @!P0 BRA `(.L_x_126) ;  /* 0xfffffffc00f08947 */ /* 0x004fea000383ffff */
[----:B------:R-:W-:Y:S05]  /*7400*/  BRA `(.L_x_127) ;  /* 0xffffffb000847947 */ /* 0x000fea000383ffff */
.L_x_42:
[----:B-1----:R1:W2:Y:S02]  /*7410*/  SYNCS.PHASECHK.TRANS64.TRYWAIT P0, [R0+URZ+0xf0], R4 ;  /* 0x0000f004000075a7 */ /* 0x0022a400080011ff */
[----:B--2---:R-:W-:Y:S05]  /*7420*/  @!P0 NANOSLEEP.SYNCS 0x989680 ;  /* 0x009896800000895d */ /* 0x004fea0003900000 */
[----:B------:R-:W2:Y:S02]  /*7430*/  @!P0 SYNCS.PHASECHK.TRANS64 P0, [R0+URZ+0xf0], R4 ;  /* 0x0000f004000085a7 */ /* 0x000ea400080010ff */
[----:B--2---:R-:W-:Y:S05]  /*7440*/  @!P0 BRA `(.L_x_42) ;  /* 0xfffffffc00f08947 */ /* 0x004fea000383ffff */
[----:B------:R-:W-:Y:S05]  /*7450*/  BRA `(.L_x_128) ;  /* 0xffffffb000e07947 */ /* 0x000fea000383ffff */
.L_x_43:
[----:B------:R-:W-:-:S07]  /*7460*/  MOV R0, UR5 ;  /* 0x0000000500007c02 */ /* 0x000fce0008000f00 */
.L_x_129:
[----:B-1----:R1:W2:Y:S02]  /*7470*/  SYNCS.PHASECHK.TRANS64.TRYWAIT P0, [R0+URZ+0xa0], R5 ;  /* 0x0000a005000075a7 */ /* 0x0022a400080011ff */
[----:B--2---:R-:W-:Y:S05]  /*7480*/  @!P0 NANOSLEEP.SYNCS 0x989680 ;  /* 0x009896800000895d */ /* 0x004fea0003900000 */
[----:B------:R-:W2:Y:S02]  /*7490*/  @!P0 SYNCS.PHASECHK.TRANS64 P0, [R0+URZ+0xa0], R5 ;  /* 0x0000a005000085a7 */ /* 0x000ea400080010ff */
[----:B--2---:R-:W-:Y:S05]  /*74a0*/  @!P0 BRA `(.L_x_129) ;  /* 0xfffffffc00f08947 */ /* 0x004fea000383ffff */
[----:B------:R-:W-:Y:S05]  /*74b0*/  BRA `(.L_x_130) ;  /* 0xffffffb000f07947 */ /* 0x000fea000383ffff */
.L_x_44:
[----:B-1----:R1:W2:Y:S02]  /*74c0*/  SYNCS.PHASECHK.TRANS64.TRYWAIT P1, [R0+URZ+0x90], R4 ;  /* 0x00009004000075a7 */ /* 0x0022a400080211ff */
[----:B--2---:R-:W-:Y:S05]  /*74d0*/  @!P1 NANOSLEEP.SYNCS 0x989680 ;  /* 0x009896800000995d */ /* 0x004fea0003900000 */
[----:B------:R-:W2:Y:S02]  /*74e0*/  @!P1 SYNCS.PHASECHK.TRANS64 P1, [R0+URZ+0x90], R4 ;  /* 0x00009004000095a7 */ /* 0x000ea400080210ff */
[----:B--2---:R-:W-:Y:S05]  /*74f0*/  @!P1 BRA `(.L_x_44) ;  /* 0xfffffffc00f09947 */ /* 0x004fea000383ffff */
[----:B------:R-:W-:Y:S05]  /*7500*/  BRA `(.L_x_131) ;  /* 0xffffffb400207947 */ /* 0x000fea000383ffff */
.L_x_47:
[----:B------:R-:W-:-:S07]  /*7510*/  MOV R0, UR5 ;  /* 0x0000000500007c02 */ /* 0x000fce0008000f00 */
.L_x_132:
[----:B-1----:R1:W2:Y:S02]  /*7520*/  SYNCS.PHASECHK.TRANS64.TRYWAIT P0, [R0+URZ+0xa0], R2 ;  /* 0x0000a002000075a7 */ /* 0x0022a400080011ff */
[----:B--2---:R-:W-:Y:S05]  /*7530*/  @!P0 NANOSLEEP.SYNCS 0x989680 ;  /* 0x009896800000895d */ /* 0x004fea0003900000 */
[----:B------:R-:W2:Y:S02]  /*7540*/  @!P0 SYNCS.PHASECHK.TRANS64 P0, [R0+URZ+0xa0], R2 ;  /* 0x0000a002000085a7 */ /* 0x000ea400080010ff */
[----:B--2---:R-:W-:Y:S05]  /*7550*/  @!P0 BRA `(.L_x_132) ;  /* 0xfffffffc00f08947 */ /* 0x004fea000383ffff */
[----:B------:R-:W-:Y:S05]  /*7560*/  BRA `(.L_x_46) ;  /* 0xffffffb400747947 */ /* 0x000fea000383ffff */
.L_x_54:
[----:B-1----:R1:W2:Y:S02]  /*7570*/  SYNCS.PHASECHK.TRANS64.TRYWAIT P1, [R0+URZ+0x90], R2 ;  /* 0x00009002000075a7 */ /* 0x0022a400080211ff */
[----:B--2---:R-:W-:Y:S05]  /*7580*/  @!P1 NANOSLEEP.SYNCS 0x989680 ;  /* 0x009896800000995d */ /* 0x004fea0003900000 */
[----:B------:R-:W2:Y:S02]  /*7590*/  @!P1 SYNCS.PHASECHK.TRANS64 P1, [R0+URZ+0x90], R2 ;  /* 0x00009002000095a7 */ /* 0x000ea400080210ff */
[----:B--2---:R-:W-:Y:S05]  /*75a0*/  @!P1 BRA `(.L_x_54) ;  /* 0xfffffffc00f09947 */ /* 0x004fea000383ffff */
[----:B------:R-:W-:Y:S05]  /*75b0*/  BRA `(.L_x_133) ;  /* 0xffffffbc00047947 */ /* 0x000fea000383ffff */
.L_x_55:
[----:B------:R-:W-:-:S07]  /*75c0*/  MOV R2, UR6 ;  /* 0x0000000600027c02 */ /* 0x000fce0008000f00 */
.L_x_134:
[----:B-1----:R1:W2:Y:S02]  /*75d0*/  SYNCS.PHASECHK.TRANS64.TRYWAIT P0, [R2+URZ+0xd0], R0 ;  /* 0x0000d000020075a7 */ /* 0x0022a400080011ff */
[----:B--2---:R-:W-:Y:S05]  /*75e0*/  @!P0 NANOSLEEP.SYNCS 0x989680 ;  /* 0x009896800000895d */ /* 0x004fea0003900000 */
[----:B------:R-:W2:Y:S02]  /*75f0*/  @!P0 SYNCS.PHASECHK.TRANS64 P0, [R2+URZ+0xd0], R0 ;  /* 0x0000d000020085a7 */ /* 0x000ea400080010ff */
[----:B--2---:R-:W-:Y:S05]  /*7600*/  @!P0 BRA `(.L_x_134) ;  /* 0xfffffffc00f08947 */ /* 0x004fea000383ffff */
[----:B------:R-:W-:Y:S05]  /*7610*/  BRA `(.L_x_135) ;  /* 0xffffffbc00547947 */ /* 0x000fea000383ffff */
.L_x_58:
[----:B------:R-:W-:Y:S07]  /*7620*/  MOV R0, UR11 ;  /* 0x0000000b00007c02 */ /* 0x000fee0008000f00 */
.L_x_136:
[----:B-1----:R1:W2:Y:S02]  /*7630*/  SYNCS.PHASECHK.TRANS64.TRYWAIT P0, [R0+URZ], R2 ;  /* 0x00000002000075a7 */ /* 0x0022a400080011ff */
[----:B--2---:R-:W-:Y:S05]  /*7640*/  @!P0 NANOSLEEP.SYNCS 0x989680 ;  /* 0x009896800000895d */ /* 0x004fea0003900000 */
[----:B------:R-:W2:Y:S02]  /*7650*/  @!P0 SYNCS.PHASECHK.TRANS64 P0, [R0+URZ], R2 ;  /* 0x00000002000085a7 */ /* 0x000ea400080010ff */
[----:B--2---:R-:W-:Y:S05]  /*7660*/  @!P0 BRA `(.L_x_136) ;  /* 0xfffffffc00f08947 */ /* 0x004fea000383ffff */
[----:B------:R-:W-:Y:S05]  /*7670*/  BRA `(.L_x_57) ;  /* 0xffffffbc00707947 */ /* 0x000fea000383ffff */
.L_x_61:
[----:B------:R-:W-:-:S07]  /*7680*/  MOV R0, UR6 ;  /* 0x0000000600007c02 */ /* 0x000fce0008000f00 */
.L_x_137:
[----:B--2---:R2:W4:Y:S02]  /*7690*/  SYNCS.PHASECHK.TRANS64.TRYWAIT P0, [R0+URZ], R2 ;  /* 0x00000002000075a7 */ /* 0x00452400080011ff */
[----:B----4-:R-:W-:Y:S05]  /*76a0*/  @!P0 NANOSLEEP.SYNCS 0x989680 ;  /* 0x009896800000895d */ /* 0x010fea0003900000 */
[----:B------:R-:W4:Y:S02]  /*76b0*/  @!P0 SYNCS.PHASECHK.TRANS64 P0, [R0+URZ], R2 ;  /* 0x00000002000085a7 */ /* 0x000f2400080010ff */
[----:B----4-:R-:W-:Y:S05]  /*76c0*/  @!P0 BRA `(.L_x_137) ;  /* 0xfffffffc00f08947 */ /* 0x010fea000383ffff */
[----:B------:R-:W-:Y:S05]  /*76d0*/  BRA `(.L_x_138) ;  /* 0xffffffc0009c7947 */ /* 0x000fea000383ffff */
.L_x_62:
[----:B------:R-:W-:-:S07]  /*76e0*/  MOV R0, UR6 ;  /* 0x0000000600007c02 */ /* 0x000fce0008000f00 */
.L_x_139:
[----:B-1----:R1:W2:Y:S02]  /*76f0*/  SYNCS.PHASECHK.TRANS64.TRYWAIT P0, [R0+URZ], R3 ;  /* 0x00000003000075a7 */ /* 0x0022a400080011ff */
[----:B--2---:R-:W-:Y:S05]  /*7700*/  @!P0 NANOSLEEP.SYNCS 0x989680 ;  /* 0x009896800000895d */ /* 0x004fea0003900000 */
[----:B------:R-:W2:Y:S02]  /*7710*/  @!P0 SYNCS.PHASECHK.TRANS64 P0, [R0+URZ], R3 ;  /* 0x00000003000085a7 */ /* 0x000ea400080010ff */
[----:B--2---:R-:W-:Y:S05]  /*7720*/  @!P0 BRA `(.L_x_139) ;  /* 0xfffffffc00f08947 */ /* 0x004fea000383ffff */
[----:B------:R-:W-:Y:S05]  /*7730*/  BRA `(.L_x_140) ;  /* 0xffffffc000a87947 */ /* 0x000fea000383ffff */
.L_x_63:
[----:B------:R-:W-:-:S07]  /*7740*/  MOV R0, UR6 ;  /* 0x0000000600007c02 */ /* 0x000fce0008000f00 */
.L_x_141:
[----:B-1----:R1:W2:Y:S02]  /*7750*/  SYNCS.PHASECHK.TRANS64.TRYWAIT P0, [R0+URZ], R3 ;  /* 0x00000003000075a7 */ /* 0x0022a400080011ff */
[----:B--2---:R-:W-:Y:S05]  /*7760*/  @!P0 NANOSLEEP.SYNCS 0x989680 ;  /* 0x009896800000895d */ /* 0x004fea0003900000 */
[----:B------:R-:W2:Y:S02]  /*7770*/  @!P0 SYNCS.PHASECHK.TRANS64 P0, [R0+URZ], R3 ;  /* 0x00000003000085a7 */ /* 0x000ea400080010ff */
[----:B--2---:R-:W-:Y:S05]  /*7780*/  @!P0 BRA `(.L_x_141) ;  /* 0xfffffffc00f08947 */ /* 0x004fea000383ffff */
[----:B------:R-:W-:Y:S05]  /*7790*/  BRA `(.L_x_142) ;  /* 0xffffffc000b47947 */ /* 0x000fea000383ffff */
.L_x_64:
[----:B-1----:R-:W-:-:S07]  /*77a0*/  MOV R0, UR7 ;  /* 0x0000000700007c02 */ /* 0x002fce0008000f00 */
.L_x_143:
[----:B-1----:R1:W2:Y:S02]  /*77b0*/  SYNCS.PHASECHK.TRANS64.TRYWAIT P0, [R0+URZ], R2 ;  /* 0x00000002000075a7 */ /* 0x0022a400080011ff */
[----:B--2---:R-:W-:Y:S05]  /*77c0*/  @!P0 NANOSLEEP.SYNCS 0x989680 ;  /* 0x009896800000895d */ /* 0x004fea0003900000 */
[----:B------:R-:W2:Y:S02]  /*77d0*/  @!P0 SYNCS.PHASECHK.TRANS64 P0, [R0+URZ], R2 ;  /* 0x00000002000085a7 */ /* 0x000ea400080010ff */
[----:B--2---:R-:W-:Y:S05]  /*77e0*/  @!P0 BRA `(.L_x_143) ;  /* 0xfffffffc00f08947 */ /* 0x004fea000383ffff */
[----:B------:R-:W-:Y:S05]  /*77f0*/  BRA `(.L_x_144) ;  /* 0xffffffc000c07947 */ /* 0x000fea000383ffff */
.L_x_69:
[----:B--2---:R2:W3:Y:S02]  /*7800*/  SYNCS.PHASECHK.TRANS64.TRYWAIT P0, [R0+URZ+0x90], R2 ;  /* 0x00009002000075a7 */ /* 0x0044e400080011ff */
[----:B---3--:R-:W-:Y:S05]  /*7810*/  @!P0 NANOSLEEP.SYNCS 0x989680 ;  /* 0x009896800000895d */ /* 0x008fea0003900000 */
[----:B------:R-:W3:Y:S02]  /*7820*/  @!P0 SYNCS.PHASECHK.TRANS64 P0, [R0+URZ+0x90], R2 ;  /* 0x00009002000085a7 */ /* 0x000ee400080010ff */
[----:B---3--:R-:W-:Y:S05]  /*7830*/  @!P0 BRA `(.L_x_69) ;  /* 0xfffffffc00f08947 */ /* 0x008fea000383ffff */
[----:B------:R-:W-:Y:S05]  /*7840*/  BRA `(.L_x_145) ;  /* 0xffffffc400b87947 */ /* 0x000fea000383ffff */
.L_x_72:
[----:B------:R-:W-:Y:S07]  /*7850*/  MOV R0, UR7 ;  /* 0x0000000700007c02 */ /* 0x000fee0008000f00 */
.L_x_146:
[----:B--2---:R2:W3:Y:S02]  /*7860*/  SYNCS.PHASECHK.TRANS64.TRYWAIT P0, [R0+URZ+0x88], R2 ;  /* 0x00008802000075a7 */ /* 0x0044e400080011ff */
[----:B---3--:R-:W-:Y:S05]  /*7870*/  @!P0 NANOSLEEP.SYNCS 0x989680 ;  /* 0x009896800000895d */ /* 0x008fea0003900000 */
[----:B------:R-:W3:Y:S02]  /*7880*/  @!P0 SYNCS.PHASECHK.TRANS64 P0, [R0+URZ+0x88], R2 ;  /* 0x00008802000085a7 */ /* 0x000ee400080010ff */
[----:B---3--:R-:W-:Y:S05]  /*7890*/  @!P0 BRA `(.L_x_146) ;  /* 0xfffffffc00f08947 */ /* 0x008fea000383ffff */
[----:B------:R-:W-:Y:S05]  /*78a0*/  BRA `(.L_x_71) ;  /* 0xffffffc800987947 */ /* 0x000fea000383ffff */
.L_x_75:
[----:B------:R-:W-:Y:S07]  /*78b0*/  MOV R0, UR15 ;  /* 0x0000000f00007c02 */ /* 0x000fee0008000f00 */
.L_x_147:
[----:B-1----:R1:W2:Y:S02]  /*78c0*/  SYNCS.PHASECHK.TRANS64.TRYWAIT P0, [R0+URZ+0x68], R9 ;  /* 0x00006809000075a7 */ /* 0x0022a400080011ff */
[----:B--2---:R-:W-:Y:S05]  /*78d0*/  @!P0 NANOSLEEP.SYNCS 0x989680 ;  /* 0x009896800000895d */ /* 0x004fea0003900000 */
[----:B------:R-:W2:Y:S02]  /*78e0*/  @!P0 SYNCS.PHASECHK.TRANS64 P0, [R0+URZ+0x68], R9 ;  /* 0x00006809000085a7 */ /* 0x000ea400080010ff */
[----:B--2---:R-:W-:Y:S05]  /*78f0*/  @!P0 BRA `(.L_x_147) ;  /* 0xfffffffc00f08947 */ /* 0x004fea000383ffff */
[----:B------:R-:W-:Y:S05]  /*7900*/  BRA `(.L_x_148) ;  /* 0xffffffcc00107947 */ /* 0x000fea000383ffff */
.L_x_76:
[----:B------:R-:W-:Y:S07]  /*7910*/  MOV R0, UR13 ;  /* 0x0000000d00007c02 */ /* 0x000fee0008000f00 */
.L_x_149:
[----:B-1----:R1:W2:Y:S02]  /*7920*/  SYNCS.PHASECHK.TRANS64.TRYWAIT P0, [R0+URZ+0x68], R20 ;  /* 0x00006814000075a7 */ /* 0x0022a400080011ff */
[----:B--2---:R-:W-:Y:S05]  /*7930*/  @!P0 NANOSLEEP.SYNCS 0x989680 ;  /* 0x009896800000895d */ /* 0x004fea0003900000 */
[----:B------:R-:W2:Y:S02]  /*7940*/  @!P0 SYNCS.PHASECHK.TRANS64 P0, [R0+URZ+0x68], R20 ;  /* 0x00006814000085a7 */ /* 0x000ea400080010ff */
[----:B--2---:R-:W-:Y:S05]  /*7950*/  @!P0 BRA `(.L_x_149) ;  /* 0xfffffffc00f08947 */ /* 0x004fea000383ffff */
[----:B------:R-:W-:Y:S05]  /*7960*/  BRA `(.L_x_150) ;  /* 0xffffffcc00b07947 */ /* 0x000fea000383ffff */
.L_x_78:
[----:B------:R-:W-:-:S07]  /*7970*/  MOV R0, UR4 ;  /* 0x0000000400007c02 */ /* 0x000fce0008000f00 */
.L_x_151:
[----:B-1----:R1:W3:Y:S02]  /*7980*/  SYNCS.PHASECHK.TRANS64.TRYWAIT P0, [R0+URZ], R2 ;  /* 0x00000002000075a7 */ /* 0x0022e400080011ff */
[----:B---3--:R-:W-:Y:S05]  /*7990*/  @!P0 NANOSLEEP.SYNCS 0x989680 ;  /* 0x009896800000895d */ /* 0x008fea0003900000 */
[----:B------:R-:W3:Y:S02]  /*79a0*/  @!P0 SYNCS.PHASECHK.TRANS64 P0, [R0+URZ], R2 ;  /* 0x00000002000085a7 */ /* 0x000ee400080010ff */
[----:B---3--:R-:W-:Y:S05]  /*79b0*/  @!P0 BRA `(.L_x_151) ;  /* 0xfffffffc00f08947 */ /* 0x008fea000383ffff */
[----:B------:R-:W-:Y:S05]  /*79c0*/  BRA `(.L_x_152) ;  /* 0xffffffd0003c7947 */ /* 0x000fea000383ffff */
.L_x_79:
[----:B------:R-:W-:-:S07]  /*79d0*/  MOV R0, UR4 ;  /* 0x0000000400007c02 */ /* 0x000fce0008000f00 */
.L_x_153:
[----:B-1----:R1:W3:Y:S02]  /*79e0*/  SYNCS.PHASECHK.TRANS64.TRYWAIT P0, [R0+URZ], R2 ;  /* 0x00000002000075a7 */ /* 0x0022e400080011ff */
[----:B---3--:R-:W-:Y:S05]  /*79f0*/  @!P0 NANOSLEEP.SYNCS 0x989680 ;  /* 0x009896800000895d */ /* 0x008fea0003900000 */
[----:B------:R-:W3:Y:S02]  /*7a00*/  @!P0 SYNCS.PHASECHK.TRANS64 P0, [R0+URZ], R2 ;  /* 0x00000002000085a7 */ /* 0x000ee400080010ff */
[----:B---3--:R-:W-:Y:S05]  /*7a10*/  @!P0 BRA `(.L_x_153) ;  /* 0xfffffffc00f08947 */ /* 0x008fea000383ffff */
[----:B------:R-:W-:Y:S05]  /*7a20*/  BRA `(.L_x_154) ;  /* 0xffffffd000487947 */ /* 0x000fea000383ffff */
.L_x_81:
[----:B--2---:R2:W4:Y:S02]  /*7a30*/  SYNCS.PHASECHK.TRANS64.TRYWAIT P0, [R0+URZ+0x90], R2 ;  /* 0x00009002000075a7 */ /* 0x00452400080011ff */
[----:B----4-:R-:W-:Y:S05]  /*7a40*/  @!P0 NANOSLEEP.SYNCS 0x989680 ;  /* 0x009896800000895d */ /* 0x010fea0003900000 */
[----:B------:R-:W4:Y:S02]  /*7a50*/  @!P0 SYNCS.PHASECHK.TRANS64 P0, [R0+URZ+0x90], R2 ;  /* 0x00009002000085a7 */ /* 0x000f2400080010ff */
[----:B----4-:R-:W-:Y:S05]  /*7a60*/  @!P0 BRA `(.L_x_81) ;  /* 0xfffffffc00f08947 */ /* 0x010fea000383ffff */
[----:B------:R-:W-:Y:S05]  /*7a70*/  BRA `(.L_x_155) ;  /* 0xffffffd400387947 */ /* 0x000fea000383ffff */
.L_x_91:
[----:B-1----:R1:W3:Y:S02]  /*7a80*/  SYNCS.PHASECHK.TRANS64.TRYWAIT P1, [R2+URZ+0x50], R4 ;  /* 0x00005004020075a7 */ /* 0x0022e400080211ff */
[----:B---3--:R-:W-:Y:S05]  /*7a90*/  @!P1 NANOSLEEP.SYNCS 0x989680 ;  /* 0x009896800000995d */ /* 0x008fea0003900000 */
[----:B------:R-:W3:Y:S02]  /*7aa0*/  @!P1 SYNCS.PHASECHK.TRANS64 P1, [R2+URZ+0x50], R4 ;  /* 0x00005004020095a7 */ /* 0x000ee400080210ff */
[----:B---3--:R-:W-:Y:S05]  /*7ab0*/  @!P1 BRA `(.L_x_91) ;  /* 0xfffffffc00f09947 */ /* 0x008fea000383ffff */
[----:B------:R-:W-:Y:S05]  /*7ac0*/  BRA `(.L_x_90) ;  /* 0xffffffe000387947 */ /* 0x000fea000383ffff */
.L_x_93:
[----:B-1----:R1:W2:Y:S02]  /*7ad0*/  SYNCS.PHASECHK.TRANS64.TRYWAIT P0, [R44+URZ+0xb0], R3 ;  /* 0x0000b0032c0075a7 */ /* 0x0022a400080011ff */
[----:B--2---:R-:W-:Y:S05]  /*7ae0*/  @!P0 NANOSLEEP.SYNCS 0x989680 ;  /* 0x009896800000895d */ /* 0x004fea0003900000 */
[----:B------:R-:W2:Y:S02]  /*7af0*/  @!P0 SYNCS.PHASECHK.TRANS64 P0, [R44+URZ+0xb0], R3 ;  /* 0x0000b0032c0085a7 */ /* 0x000ea400080010ff */
[----:B--2---:R-:W-:Y:S05]  /*7b00*/  @!P0 BRA `(.L_x_93) ;  /* 0xfffffffc00f08947 */ /* 0x004fea000383ffff */
[----:B------:R-:W-:Y:S05]  /*7b10*/  BRA `(.L_x_92) ;  /* 0xffffffe000887947 */ /* 0x000fea000383ffff */
.L_x_104:
[----:B-1----:R1:W2:Y:S02]  /*7b20*/  SYNCS.PHASECHK.TRANS64.TRYWAIT P0, [R2+URZ+0x50], R45 ;  /* 0x0000502d020075a7 */ /* 0x0022a400080011ff */
[----:B--2---:R-:W-:Y:S05]  /*7b30*/  @!P0 NANOSLEEP.SYNCS 0x989680 ;  /* 0x009896800000895d */ /* 0x004fea0003900000 */
[----:B------:R-:W2:Y:S02]  /*7b40*/  @!P0 SYNCS.PHASECHK.TRANS64 P0, [R2+URZ+0x50], R45 ;  /* 0x0000502d020085a7 */ /* 0x000ea400080010ff */
[----:B--2---:R-:W-:Y:S05]  /*7b50*/  @!P0 BRA `(.L_x_104) ;  /* 0xfffffffc00f08947 */ /* 0x004fea000383ffff */
[----:B------:R-:W-:Y:S05]  /*7b60*/  BRA `(.L_x_103) ;  /* 0xffffffe800987947 */ /* 0x000fea000383ffff */
        .weak           $__internal_0_$__cuda_sm10x_tcgen05_guardrail_trap_col_being_dealloced_not_returned_by_alloc
        .type           $__internal_0_$__cuda_sm10x_tcgen05_guardrail_trap_col_being_dealloced_not_returned_by_alloc,@function
        .size           $__internal_0_$__cuda_sm10x_tcgen05_guardrail_trap_col_being_dealloced_not_returned_by_alloc,($__internal_1_$__cuda_sm10x_tcgen05_guardrail_trap_phase_invalid_during_alloc - $__internal_0_$__cuda_sm10x_tcgen05_guardrail_trap_col_being_dealloced_not_returned_by_alloc)
$__internal_0_$__cuda_sm10x_tcgen05_guardrail_trap_col_being_dealloced_not_returned_by_alloc:
[----:B------:R-:W-:Y:S05]  /*7b70*/  BPT.TRAP 0x1 ;  /* 0x000000040000795c */ /* 0x000fea0000300000 */
[----:B------:R-:W-:-:S04]  /*7b80*/  HFMA2 R3, -RZ, RZ, 0, 0 ;  /* 0x00000000ff037431 */ /* 0x000fc800000001ff */
[----:B------:R-:W-:Y:S05]  /*7b90*/  RET.REL.NODEC R2 `(_ZN7cutlass13device_kernelINS_4gemm6kernel13GemmUniversalIN4cute5tupleIJiiiiEEENS1_10collective13CollectiveMmaINS1_35MainloopSm100TmaUmmaWarpSpecializedILi5ELi2ELi4ENS5_IJNS4_1CILi1EEESB_SB_EEEEENS5_IJNSA_ILi64EEESE_NSA_ILi128EEEEEENS_10bfloat16_tENS5_IJlSB_lEEESH_SI_NS4_8TiledMMAINS4_8MMA_AtomIJNS4_20SM100_MMA_F16BF16_SSISH_SH_fLi64ELi64ELNS4_4UMMA5MajorE0ELSN_0ELNSM_7ScaleInE0ELSO_0EEEEEENS4_6LayoutISC_NS5_IJNSA_ILi0EEESS_SS_EEEEENS5_IJNS4_10UnderscoreESV_SV_EEEEENS4_13SM90_TMA_LOADENS4_14ComposedLayoutINS4_7SwizzleILi3ELi4ELi3EEENS4_18smem_ptr_flag_bitsILi16EEENSR_INS5_IJNSA_ILi8EEESE_EEENS5_IJSE_SB_EEEEEEEvNS4_8identityESY_S18_vS19_EENS_8epilogue10collective18CollectiveEpilogueINS1B_23Sm100TmaWarpSpecializedILi3ELi2ELi16ELb1ELb0EEEJSG_NS5_IJNSR_ISE_SB_EENSR_INSA_ILi32EEESB_EEEEESH_SI_SH_SI_NS1B_6fusion15FusionCallbacksIS1F_NS1K_17LinearCombinationISH_fSH_fLNS_15FloatRoundStyleE2EEESG_S1J_JEEENS4_5SM1004TMEM4LOAD26SM100_TMEM_LOAD_16dp256b4xESY_NSZ_INS10_ILi2ELi4ELi3EEES13_NSR_INS5_IJS14_S1H_EEENS5_IJS1H_SB_EEEEEEENS4_17SM75_U32x4_LDSM_NENS4_14SM90_TMA_STOREES1Y_NS4_17SM90_U32x4_STSM_NENS4_39AutoVectorizingCopyWithAssumedAlignmentILi128EEEEEEvvEEEEvNT_6ParamsE) ;  /* 0xffffff8402187950 */ /* 0x000fea0003c3ffff */
        .weak           $__internal_1_$__cuda_sm10x_tcgen05_guardrail_trap_phase_invalid_during_alloc
        .type           $__internal_1_$__cuda_sm10x_tcgen05_guardrail_trap_phase_invalid_during_alloc,@function
        .size           $__internal_1_$__cuda_sm10x_tcgen05_guardrail_trap_phase_invalid_during_alloc,($__internal_2_$__cuda_sm10x_tcgen05_guardrail_trap_unallocated_columns_being_dealloced - $__internal_1_$__cuda_sm10x_tcgen05_guardrail_trap_phase_invalid_during_alloc)
$__internal_1_$__cuda_sm10x_tcgen05_guardrail_trap_phase_invalid_during_alloc:
[----:B------:R-:W-:Y:S05]  /*7ba0*/  BPT.TRAP 0x1 ;  /* 0x000000040000795c */ /* 0x000fea0000300000 */
[----:B------:R-:W-:-:S04]  /*7bb0*/  MOV R3, 0x0 ;  /* 0x0000000000037802 */ /* 0x000fc80000000f00 */
[----:B------:R-:W-:Y:S05]  /*7bc0*/  RET.REL.NODEC R2 `(_ZN7cutlass13device_kernelINS_4gemm6kernel13GemmUniversalIN4cute5tupleIJiiiiEEENS1_10collective13CollectiveMmaINS1_35MainloopSm100TmaUmmaWarpSpecializedILi5ELi2ELi4ENS5_IJNS4_1CILi1EEESB_SB_EEEEENS5_IJNSA_ILi64EEESE_NSA_ILi128EEEEEENS_10bfloat16_tENS5_IJlSB_lEEESH_SI_NS4_8TiledMMAINS4_8MMA_AtomIJNS4_20SM100_MMA_F16BF16_SSISH_SH_fLi64ELi64ELNS4_4UMMA5MajorE0ELSN_0ELNSM_7ScaleInE0ELSO_0EEEEEENS4_6LayoutISC_NS5_IJNSA_ILi0EEESS_SS_EEEEENS5_IJNS4_10UnderscoreESV_SV_EEEEENS4_13SM90_TMA_LOADENS4_14ComposedLayoutINS4_7SwizzleILi3ELi4ELi3EEENS4_18smem_ptr_flag_bitsILi16EEENSR_INS5_IJNSA_ILi8EEESE_EEENS5_IJSE_SB_EEEEEEEvNS4_8identityESY_S18_vS19_EENS_8epilogue10collective18CollectiveEpilogueINS1B_23Sm100TmaWarpSpecializedILi3ELi2ELi16ELb1ELb0EEEJSG_NS5_IJNSR_ISE_SB_EENSR_INSA_ILi32EEESB_EEEEESH_SI_SH_SI_NS1B_6fusion15FusionCallbacksIS1F_NS1K_17LinearCombinationISH_fSH_fLNS_15FloatRoundStyleE2EEESG_S1J_JEEENS4_5SM1004TMEM4LOAD26SM100_TMEM_LOAD_16dp256b4xESY_NSZ_INS10_ILi2ELi4ELi3EEES13_NSR_INS5_IJS14_S1H_EEENS5_IJS1H_SB_EEEEEEENS4_17SM75_U32x4_LDSM_NENS4_14SM90_TMA_STOREES1Y_NS4_17SM90_U32x4_STSM_NENS4_39AutoVectorizingCopyWithAssumedAlignmentILi128EEEEEEvvEEEEvNT_6ParamsE) ;  /* 0xffffff84020c7950 */ /* 0x000fea0003c3ffff */
        .weak           $__internal_2_$__cuda_sm10x_tcgen05_guardrail_trap_unallocated_columns_being_dealloced
        .type           $__internal_2_$__cuda_sm10x_tcgen05_guardrail_trap_unallocated_columns_being_dealloced,@function
        .size           $__internal_2_$__cuda_sm10x_tcgen05_guardrail_trap_unallocated_columns_being_dealloced,(.L_x_157 - $__internal_2_$__cuda_sm10x_tcgen05_guardrail_trap_unallocated_columns_being_dealloced)
$__internal_2_$__cuda_sm10x_tcgen05_guardrail_trap_unallocated_columns_being_dealloced:
[----:B------:R-:W-:Y:S05]  /*7bd0*/  BPT.TRAP 0x1 ;  /* 0x000000040000795c */ /* 0x000fea0000300000 */
[----:B------:R-:W-:-:S04]  /*7be0*/  HFMA2 R3, -RZ, RZ, 0, 0 ;  /* 0x00000000ff037431 */ /* 0x000fc800000001ff */
[----:B------:R-:W-:Y:S05]  /*7bf0*/  RET.REL.NODEC R2 `(_ZN7cutlass13device_kernelINS_4gemm6kernel13GemmUniversalIN4cute5tupleIJiiiiEEENS1_10collective13CollectiveMmaINS1_35MainloopSm100TmaUmmaWarpSpecializedILi5ELi2ELi4ENS5_IJNS4_1CILi1EEESB_SB_EEEEENS5_IJNSA_ILi64EEESE_NSA_ILi128EEEEEENS_10bfloat16_tENS5_IJlSB_lEEESH_SI_NS4_8TiledMMAINS4_8MMA_AtomIJNS4_20SM100_MMA_F16BF16_SSISH_SH_fLi64ELi64ELNS4_4UMMA5MajorE0ELSN_0ELNSM_7ScaleInE0ELSO_0EEEEEENS4_6LayoutISC_NS5_IJNSA_ILi0EEESS_SS_EEEEENS5_IJNS4_10UnderscoreESV_SV_EEEEENS4_13SM90_TMA_LOADENS4_14ComposedLayoutINS4_7SwizzleILi3ELi4ELi3EEENS4_18smem_ptr_flag_bitsILi16EEENSR_INS5_IJNSA_ILi8EEESE_EEENS5_IJSE_SB_EEEEEEEvNS4_8identityESY_S18_vS19_EENS_8epilogue10collective18CollectiveEpilogueINS1B_23Sm100TmaWarpSpecializedILi3ELi2ELi16ELb1ELb0EEEJSG_NS5_IJNSR_ISE_SB_EENSR_INSA_ILi32EEESB_EEEEESH_SI_SH_SI_NS1B_6fusion15FusionCallbacksIS1F_NS1K_17LinearCombinationISH_fSH_fLNS_15FloatRoundStyleE2EEESG_S1J_JEEENS4_5SM1004TMEM4LOAD26SM100_TMEM_LOAD_16dp256b4xESY_NSZ_INS10_ILi2ELi4ELi3EEES13_NSR_INS5_IJS14_S1H_EEENS5_IJS1H_SB_EEEEEEENS4_17SM75_U32x4_LDSM_NENS4_14SM90_TMA_STOREES1Y_NS4_17SM90_U32x4_STSM_NENS4_39AutoVectorizingCopyWithAssumedAlignmentILi128EEEEEEvvEEEEvNT_6ParamsE) ;  /* 0xffffff8402007950 */ /* 0x000fea0003c3ffff */
.L_x_156:
[----:B------:R-:W-:-:S00]  /*7c00*/  BRA `(.L_x_156) ;  /* 0xfffffffc00fc7947 */ /* 0x000fc0000383ffff */
[----:B------:R-:W-:-:S00]  /*7c10*/  NOP ;  /* 0x0000000000007918 */ /* 0x000fc00000000000 */
        /* <DEDUP_REMOVED lines=14> */
.L_x_157:


//--------------------- .nv.global.init           --------------------------
	.section	.nv.global.init,"aw",@progbits
.nv.global.init:
	.type		$str$27,@object
	.size		$str$27,($str$28 - $str$27)
$str$27:
        /*0000*/ 	.byte	0x28, 0x61, 0x64, 0x64, 0x72, 0x65, 0x73, 0x73, 0x20, 0x26, 0x20, 0x6d, 0x61, 0x73, 0x6b, 0x29
        /*0010*/ 	.byte	0x20, 0x3d, 0x3d, 0x20, 0x30, 0x00
	.type		$str$28,@object
	.size		$str$28,($str$26 - $str$28)
$str$28:
        /*0016*/ 	.byte	0x2f, 0x74, 0x6d, 0x70, 0x2f, 0x63, 0x75, 0x74, 0x6c, 0x61, 0x73, 0x73, 0x5f, 0x73, 0x77, 0x65
        /*0026*/ 	.byte	0x65, 0x70, 0x5f, 0x73, 0x72, 0x63, 0x2f, 0x69, 0x6e, 0x63, 0x6c, 0x75, 0x64, 0x65, 0x2f, 0x63
        /*0036*/ 	.byte	0x75, 0x74, 0x65, 0x2f, 0x70, 0x6f, 0x69, 0x6e, 0x74, 0x65, 0x72, 0x5f, 0x66, 0x6c, 0x61, 0x67
        /*0046*/ 	.byte	0x67, 0x65, 0x64, 0x2e, 0x68, 0x70, 0x70, 0x00
	.type		$str$26,@object
	.size		$str$26,($str$25 - $str$26)
$str$26:
        /*004e*/ 	.byte	0x2f, 0x74, 0x6d, 0x70, 0x2f, 0x63, 0x75, 0x74, 0x6c, 0x61, 0x73, 0x73, 0x5f, 0x73, 0x77, 0x65
        /*005e*/ 	.byte	0x65, 0x70, 0x5f, 0x73, 0x72, 0x63, 0x2f, 0x69, 0x6e, 0x63, 0x6c, 0x75, 0x64, 0x65, 0x2f, 0x63
        /*006e*/ 	.byte	0x75, 0x74, 0x65, 0x2f, 0x61, 0x74, 0x6f, 0x6d, 0x2f, 0x63, 0x6f, 0x70, 0x79, 0x5f, 0x74, 0x72
        /*007e*/ 	.byte	0x61, 0x69, 0x74, 0x73, 0x5f, 0x73, 0x6d, 0x31, 0x30, 0x30, 0x2e, 0x68, 0x70, 0x70, 0x00
	.type		$str$25,@object
	.size		$str$25,(__unnamed_1 - $str$25)
$str$25:
        /*008d*/ 	.byte	0x28, 0x28, 0x75, 0x69, 0x6e, 0x74, 0x33, 0x32, 0x5f, 0x74, 0x28, 0x74, 0x68, 0x72, 0x65, 0x61
        /*009d*/ 	.byte	0x64, 0x49, 0x64, 0x78, 0x2e, 0x78, 0x29, 0x20, 0x2f, 0x20, 0x33, 0x32, 0x29, 0x20, 0x25, 0x20
        /*00ad*/ 	.byte	0x34, 0x29, 0x20, 0x3d, 0x3d, 0x20, 0x28, 0x28, 0x28, 0x74, 0x6d, 0x65, 0x6d, 0x5f, 0x61, 0x64
        /*00bd*/ 	.byte	0x64, 0x72, 0x20, 0x3e, 0x3e, 0x20, 0x31, 0x36, 0x29, 0x20, 0x2f, 0x20, 0x33, 0x32, 0x29, 0x20
        /*00cd*/ 	.byte	0x25, 0x20, 0x34, 0x29, 0x00
	.type		__unnamed_1,@object
	.size		__unnamed_1,(__unnamed_2 - __unnamed_1)
__unnamed_1:
        /*00d2*/ 	.byte	0x61, 0x75, 0x74, 0x6f, 0x20, 0x63, 0x75, 0x74, 0x65, 0x3a, 0x3a, 0x61, 0x73, 0x5f, 0x70, 0x6f
        /* <DEDUP_REMOVED lines=24> */
        /*0262*/ 	.byte	0x30, 0x34, 0x38, 0x3e, 0x3e, 0x3e, 0x3e, 0x5d, 0x00
	.type		__unnamed_2,@object
	.size		__unnamed_2,(.L_2 - __unnamed_2)
__unnamed_2:
        /* <DEDUP_REMOVED lines=45> */
        /*053b*/ 	.byte	0x3e, 0x3e, 0x3e, 0x5d, 0x00
.L_2:


//--------------------- .nv.shared._ZN7cutlass13device_kernelINS_4gemm6kernel13GemmUniversalIN4cute5tupleIJiiiiEEENS1_10collective13CollectiveMmaINS1_35MainloopSm100TmaUmmaWarpSpecializedILi5ELi2ELi4ENS5_IJNS4_1CILi1EEESB_SB_EEEEENS5_IJNSA_ILi64EEESE_NSA_ILi128EEEEEENS_10bfloat16_tENS5_IJlSB_lEEESH_SI_NS4_8TiledMMAINS4_8MMA_AtomIJNS4_20SM100_MMA_F16BF16_SSISH_SH_fLi64ELi64ELNS4_4UMMA5MajorE0ELSN_0ELNSM_7ScaleInE0ELSO_0EEEEEENS4_6LayoutISC_NS5_IJNSA_ILi0EEESS_SS_EEEEENS5_IJNS4_10UnderscoreESV_SV_EEEEENS4_13SM90_TMA_LOADENS4_14ComposedLayoutINS4_7SwizzleILi3ELi4ELi3EEENS4_18smem_ptr_flag_bitsILi16EEENSR_INS5_IJNSA_ILi8EEESE_EEENS5_IJSE_SB_EEEEEEEvNS4_8identityESY_S18_vS19_EENS_8epilogue10collective18CollectiveEpilogueINS1B_23Sm100TmaWarpSpecializedILi3ELi2ELi16ELb1ELb0EEEJSG_NS5_IJNSR_ISE_SB_EENSR_INSA_ILi32EEESB_EEEEESH_SI_SH_SI_NS1B_6fusion15FusionCallbacksIS1F_NS1K_17LinearCombinationISH_fSH_fLNS_15FloatRoundStyleE2EEESG_S1J_JEEENS4_5SM1004TMEM4LOAD26SM100_TMEM_LOAD_16dp256b4xESY_NSZ_INS10_ILi2ELi4ELi3EEES13_NSR_INS5_IJS14_S1H_EEENS5_IJS1H_SB_EEEEEEENS4_17SM75_U32x4_LDSM_NENS4_14SM90_TMA_STOREES1Y_NS4_17SM90_U32x4_STSM_NENS4_39AutoVectorizingCopyWithAssumedAlignmentILi128EEEEEEvvEEEEvNT_6ParamsE --------------------------
	.section	.nv.shared._ZN7cutlass13device_kernelINS_4gemm6kernel13GemmUniversalIN4cute5tupleIJiiiiEEENS1_10collective13CollectiveMmaINS1_35MainloopSm100TmaUmmaWarpSpecializedILi5ELi2ELi4ENS5_IJNS4_1CILi1EEESB_SB_EEEEENS5_IJNSA_ILi64EEESE_NSA_ILi128EEEEEENS_10bfloat16_tENS5_IJlSB_lEEESH_SI_NS4_8TiledMMAINS4_8MMA_AtomIJNS4_20SM100_MMA_F16BF16_SSISH_SH_fLi64ELi64ELNS4_4UMMA5MajorE0ELSN_0ELNSM_7ScaleInE0ELSO_0EEEEEENS4_6LayoutISC_NS5_IJNSA_ILi0EEESS_SS_EEEEENS5_IJNS4_10UnderscoreESV_SV_EEEEENS4_13SM90_TMA_LOADENS4_14ComposedLayoutINS4_7SwizzleILi3ELi4ELi3EEENS4_18smem_ptr_flag_bitsILi16EEENSR_INS5_IJNSA_ILi8EEESE_EEENS5_IJSE_SB_EEEEEEEvNS4_8identityESY_S18_vS19_EENS_8epilogue10collective18CollectiveEpilogueINS1B_23Sm100TmaWarpSpecializedILi3ELi2ELi16ELb1ELb0EEEJSG_NS5_IJNSR_ISE_SB_EENSR_INSA_ILi32EEESB_EEEEESH_SI_SH_SI_NS1B_6fusion15FusionCallbacksIS1F_NS1K_17LinearCombinationISH_fSH_fLNS_15FloatRoundStyleE2EEESG_S1J_JEEENS4_5SM1004TMEM4LOAD26SM100_TMEM_LOAD_16dp256b4xESY_NSZ_INS10_ILi2ELi4ELi3EEES13_NSR_INS5_IJS14_S1H_EEENS5_IJS1H_SB_EEEEEEENS4_17SM75_U32x4_LDSM_NENS4_14SM90_TMA_STOREES1Y_NS4_17SM90_U32x4_STSM_NENS4_39AutoVectorizingCopyWithAssumedAlignmentILi128EEEEEEvvEEEEvNT_6ParamsE,"aw",@nobits
	.sectionflags	@""
	.align	16
	.zero		1024


//--------------------- .nv.shared.reserved.0     --------------------------
	.section	.nv.shared.reserved.0,"aw",@nobits
	.weak		__nv_reservedSMEM_offset_0_alias
	.size		__nv_reservedSMEM_offset_0_alias, 0, 64
	.other		__nv_reservedSMEM_offset_0_alias,@"STO_CUDA_RESERVED_SHARED STV_DEFAULT"
__nv_reservedSMEM_offset_0_alias:
	.zero		0
.nv.shared.reserved.0:
	.zero		64
	.weak		__nv_reservedSMEM_tcgen05_partition
	.type		__nv_reservedSMEM_tcgen05_partition,@object
	.size		__nv_reservedSMEM_tcgen05_partition,(.L_0 - __nv_reservedSMEM_tcgen05_partition)
__nv_reservedSMEM_tcgen05_partition:
	.zero		32
.L_0:


//--------------------- .nv.global                --------------------------
	.section	.nv.global,"aw",@nobits
.nv.global:
	.type		_ZN39_INTERNAL_11c229c7_4_k_cu_eff225e8_68054cute1_E,@object
	.size		_ZN39_INTERNAL_11c229c7_4_k_cu_eff225e8_68054cute1_E,(_ZN39_INTERNAL_11c229c7_4_k_cu_eff225e8_68054cuda3std3__45__cpo6cbeginE - _ZN39_INTERNAL_11c229c7_4_k_cu_eff225e8_68054cute1_E)
_ZN39_INTERNAL_11c229c7_4_k_cu_eff225e8_68054cute1_E:
	.zero		1
	.type		_ZN39_INTERNAL_11c229c7_4_k_cu_eff225e8_68054cuda3std3__45__cpo6cbeginE,@object
	.size		_ZN39_INTERNAL_11c229c7_4_k_cu_eff225e8_68054cuda3std3__45__cpo6cbeginE,(_ZN39_INTERNAL_11c229c7_4_k_cu_eff225e8_68054cuda3std3__48in_placeE - _ZN39_INTERNAL_11c229c7_4_k_cu_eff225e8_68054cuda3std3__45__cpo6cbeginE)
_ZN39_INTERNAL_11c229c7_4_k_cu_eff225e8_68054cuda3std3__45__cpo6cbeginE:
	.zero		1
	.type		_ZN39_INTERNAL_11c229c7_4_k_cu_eff225e8_68054cuda3std3__48in_placeE,@object
	.size		_ZN39_INTERNAL_11c229c7_4_k_cu_eff225e8_68054cuda3std3__48in_placeE,(_ZN39_INTERNAL_11c229c7_4_k_cu_eff225e8_68054cuda3std6ranges3__45__cpo9iter_moveE - _ZN39_INTERNAL_11c229c7_4_k_cu_eff225e8_68054cuda3std3__48in_placeE)
_ZN39_INTERNAL_11c229c7_4_k_cu_eff225e8_68054cuda3std3__48in_placeE:
	.zero		1
	.type		_ZN39_INTERNAL_11c229c7_4_k_cu_eff225e8_68054cuda3std6ranges3__45__cpo9iter_moveE,@object
	.size		_ZN39_INTERNAL_11c229c7_4_k_cu_eff225e8_68054cuda3std6ranges3__45__cpo9iter_moveE,(_ZN39_INTERNAL_11c229c7_4_k_cu_eff225e8_68054cuda3std3__45__cpo5beginE - _ZN39_INTERNAL_11c229c7_4_k_cu_eff225e8_68054cuda3std6ranges3__45__cpo9iter_moveE)
_ZN39_INTERNAL_11c229c7_4_k_cu_eff225e8_68054cuda3std6ranges3__45__cpo9iter_moveE:
	.zero		1
	.type		_ZN39_INTERNAL_11c229c7_4_k_cu_eff225e8_68054cuda3std3__45__cpo5beginE,@object
	.size		_ZN39_INTERNAL_11c229c7_4_k_cu_eff225e8_68054cuda3std3__45__cpo5beginE,(_ZN39_INTERNAL_11c229c7_4_k_cu_eff225e8_68054cuda3std3__441_GLOBAL__N__11c229c7_4_k_cu_eff225e8_68056ignoreE - _ZN39_INTERNAL_11c229c7_4_k_cu_eff225e8_68054cuda3std3__45__cpo5beginE)
_ZN39_INTERNAL_11c229c7_4_k_cu_eff225e8_68054cuda3std3__45__cpo5beginE:
	.zero		1
	.type		_ZN39_INTERNAL_11c229c7_4_k_cu_eff225e8_68054cuda3std3__441_GLOBAL__N__11c229c7_4_k_cu_eff225e8_68056ignoreE,@object
	.size		_ZN39_INTERNAL_11c229c7_4_k_cu_eff225e8_68054cuda3std3__441_GLOBAL__N__11c229c7_4_k_cu_eff225e8_68056ignoreE,(_ZN39_INTERNAL_11c229c7_4_k_cu_eff225e8_68054cute7productE - _ZN39_INTERNAL_11c229c7_4_k_cu_eff225e8_68054cuda3std3__441_GLOBAL__N__11c229c7_4_k_cu_eff225e8_68056ignoreE)
_ZN39_INTERNAL_11c229c7_4_k_cu_eff225e8_68054cuda3std3__441_GLOBAL__N__11c229c7_4_k_cu_eff225e8_68056ignoreE:
	.zero		1
	.type		_ZN39_INTERNAL_11c229c7_4_k_cu_eff225e8_68054cute7productE,@object
	.size		_ZN39_INTERNAL_11c229c7_4_k_cu_eff225e8_68054cute7productE,(_ZN39_INTERNAL_11c229c7_4_k_cu_eff225e8_68054cuda3std3__45__cpo3endE - _ZN39_INTERNAL_11c229c7_4_k_cu_eff225e8_68054cute7productE)
_ZN39_INTERNAL_11c229c7_4_k_cu_eff225e8_68054cute7productE:
	.zero		1
	.type		_ZN39_INTERNAL_11c229c7_4_k_cu_eff225e8_68054cuda3std3__45__cpo3endE,@object
	.size		_ZN39_INTERNAL_11c229c7_4_k_cu_eff225e8_68054cuda3std3__45__cpo3endE,(_ZN39_INTERNAL_11c229c7_4_k_cu_eff225e8_68054cuda3std3__419piecewise_constructE - _ZN39_INTERNAL_11c229c7_4_k_cu_eff225e8_68054cuda3std3__45__cpo3endE)
_ZN39_INTERNAL_11c229c7_4_k_cu_eff225e8_68054cuda3std3__45__cpo3endE:
	.zero		1
	.type		_ZN39_INTERNAL_11c229c7_4_k_cu_eff225e8_68054cuda3std3__419piecewise_constructE,@object
	.size		_ZN39_INTERNAL_11c229c7_4_k_cu_eff225e8_68054cuda3std3__419piecewise_constructE,(_ZN39_INTERNAL_11c229c7_4_k_cu_eff225e8_68054cuda3std3__45__cpo4cendE - _ZN39_INTERNAL_11c229c7_4_k_cu_eff225e8_68054cuda3std3__419piecewise_constructE)
_ZN39_INTERNAL_11c229c7_4_k_cu_eff225e8_68054cuda3std3__419piecewise_constructE:
	.zero		1
	.type		_ZN39_INTERNAL_11c229c7_4_k_cu_eff225e8_68054cuda3std3__45__cpo4cendE,@object
	.size		_ZN39_INTERNAL_11c229c7_4_k_cu_eff225e8_68054cuda3std3__45__cpo4cendE,(_ZN39_INTERNAL_11c229c7_4_k_cu_eff225e8_68054cuda3std6ranges3__45__cpo4swapE - _ZN39_INTERNAL_11c229c7_4_k_cu_eff225e8_68054cuda3std3__45__cpo4cendE)
_ZN39_INTERNAL_11c229c7_4_k_cu_eff225e8_68054cuda3std3__45__cpo4cendE:
	.zero		1
	.type		_ZN39_INTERNAL_11c229c7_4_k_cu_eff225e8_68054cuda3std6ranges3__45__cpo4swapE,@object
	.size		_ZN39_INTERNAL_11c229c7_4_k_cu_eff225e8_68054cuda3std6ranges3__45__cpo4swapE,(.L_10 - _ZN39_INTERNAL_11c229c7_4_k_cu_eff225e8_68054cuda3std6ranges3__45__cpo4swapE)
_ZN39_INTERNAL_11c229c7_4_k_cu_eff225e8_68054cuda3std6ranges3__45__cpo4swapE:
	.zero		1
.L_10:


//--------------------- .nv.constant0._ZN7cutlass13device_kernelINS_4gemm6kernel13GemmUniversalIN4cute5tupleIJiiiiEEENS1_10collective13CollectiveMmaINS1_35MainloopSm100TmaUmmaWarpSpecializedILi5ELi2ELi4ENS5_IJNS4_1CILi1EEESB_SB_EEEEENS5_IJNSA_ILi64EEESE_NSA_ILi128EEEEEENS_10bfloat16_tENS5_IJlSB_lEEESH_SI_NS4_8TiledMMAINS4_8MMA_AtomIJNS4_20SM100_MMA_F16BF16_SSISH_SH_fLi64ELi64ELNS4_4UMMA5MajorE0ELSN_0ELNSM_7ScaleInE0ELSO_0EEEEEENS4_6LayoutISC_NS5_IJNSA_ILi0EEESS_SS_EEEEENS5_IJNS4_10UnderscoreESV_SV_EEEEENS4_13SM90_TMA_LOADENS4_14ComposedLayoutINS4_7SwizzleILi3ELi4ELi3EEENS4_18smem_ptr_flag_bitsILi16EEENSR_INS5_IJNSA_ILi8EEESE_EEENS5_IJSE_SB_EEEEEEEvNS4_8identityESY_S18_vS19_EENS_8epilogue10collective18CollectiveEpilogueINS1B_23Sm100TmaWarpSpecializedILi3ELi2ELi16ELb1ELb0EEEJSG_NS5_IJNSR_ISE_SB_EENSR_INSA_ILi32EEESB_EEEEESH_SI_SH_SI_NS1B_6fusion15FusionCallbacksIS1F_NS1K_17LinearCombinationISH_fSH_fLNS_15FloatRoundStyleE2EEESG_S1J_JEEENS4_5SM1004TMEM4LOAD26SM100_TMEM_LOAD_16dp256b4xESY_NSZ_INS10_ILi2ELi4ELi3EEES13_NSR_INS5_IJS14_S1H_EEENS5_IJS1H_SB_EEEEEEENS4_17SM75_U32x4_LDSM_NENS4_14SM90_TMA_STOREES1Y_NS4_17SM90_U32x4_STSM_NENS4_39AutoVectorizingCopyWithAssumedAlignmentILi128EEEEEEvvEEEEvNT_6ParamsE --------------------------
	.section	.nv.constant0._ZN7cutlass13device_kernelINS_4gemm6kernel13GemmUniversalIN4cute5tupleIJiiiiEEENS1_10collective13CollectiveMmaINS1_35MainloopSm100TmaUmmaWarpSpecializedILi5ELi2ELi4ENS5_IJNS4_1CILi1EEESB_SB_EEEEENS5_IJNSA_ILi64EEESE_NSA_ILi128EEEEEENS_10bfloat16_tENS5_IJlSB_lEEESH_SI_NS4_8TiledMMAINS4_8MMA_AtomIJNS4_20SM100_MMA_F16BF16_SSISH_SH_fLi64ELi64ELNS4_4UMMA5MajorE0ELSN_0ELNSM_7ScaleInE0ELSO_0EEEEEENS4_6LayoutISC_NS5_IJNSA_ILi0EEESS_SS_EEEEENS5_IJNS4_10UnderscoreESV_SV_EEEEENS4_13SM90_TMA_LOADENS4_14ComposedLayoutINS4_7SwizzleILi3ELi4ELi3EEENS4_18smem_ptr_flag_bitsILi16EEENSR_INS5_IJNSA_ILi8EEESE_EEENS5_IJSE_SB_EEEEEEEvNS4_8identityESY_S18_vS19_EENS_8epilogue10collective18CollectiveEpilogueINS1B_23Sm100TmaWarpSpecializedILi3ELi2ELi16ELb1ELb0EEEJSG_NS5_IJNSR_ISE_SB_EENSR_INSA_ILi32EEESB_EEEEESH_SI_SH_SI_NS1B_6fusion15FusionCallbacksIS1F_NS1K_17LinearCombinationISH_fSH_fLNS_15FloatRoundStyleE2EEESG_S1J_JEEENS4_5SM1004TMEM4LOAD26SM100_TMEM_LOAD_16dp256b4xESY_NSZ_INS10_ILi2ELi4ELi3EEES13_NSR_INS5_IJS14_S1H_EEENS5_IJS1H_SB_EEEEEEENS4_17SM75_U32x4_LDSM_NENS4_14SM90_TMA_STOREES1Y_NS4_17SM90_U32x4_STSM_NENS4_39AutoVectorizingCopyWithAssumedAlignmentILi128EEEEEEvvEEEEvNT_6ParamsE,"a",@progbits
	.sectionflags	@""
	.align	4
.nv.constant0._ZN7cutlass13device_kernelINS_4gemm6kernel13GemmUniversalIN4cute5tupleIJiiiiEEENS1_10collective13CollectiveMmaINS1_35MainloopSm100TmaUmmaWarpSpecializedILi5ELi2ELi4ENS5_IJNS4_1CILi1EEESB_SB_EEEEENS5_IJNSA_ILi64EEESE_NSA_ILi128EEEEEENS_10bfloat16_tENS5_IJlSB_lEEESH_SI_NS4_8TiledMMAINS4_8MMA_AtomIJNS4_20SM100_MMA_F16BF16_SSISH_SH_fLi64ELi64ELNS4_4UMMA5MajorE0ELSN_0ELNSM_7ScaleInE0ELSO_0EEEEEENS4_6LayoutISC_NS5_IJNSA_ILi0EEESS_SS_EEEEENS5_IJNS4_10UnderscoreESV_SV_EEEEENS4_13SM90_TMA_LOADENS4_14ComposedLayoutINS4_7SwizzleILi3ELi4ELi3EEENS4_18smem_ptr_flag_bitsILi16EEENSR_INS5_IJNSA_ILi8EEESE_EEENS5_IJSE_SB_EEEEEEEvNS4_8identityESY_S18_vS19_EENS_8epilogue10collective18CollectiveEpilogueINS1B_23Sm100TmaWarpSpecializedILi3ELi2ELi16ELb1ELb0EEEJSG_NS5_IJNSR_ISE_SB_EENSR_INSA_ILi32EEESB_EEEEESH_SI_SH_SI_NS1B_6fusion15FusionCallbacksIS1F_NS1K_17LinearCombinationISH_fSH_fLNS_15FloatRoundStyleE2EEESG_S1J_JEEENS4_5SM1004TMEM4LOAD26SM100_TMEM_LOAD_16dp256b4xESY_NSZ_INS10_ILi2ELi4ELi3EEES13_NSR_INS5_IJS14_S1H_EEENS5_IJS1H_SB_EEEEEEENS4_17SM75_U32x4_LDSM_NENS4_14SM90_TMA_STOREES1Y_NS4_17SM90_U32x4_STSM_NENS4_39AutoVectorizingCopyWithAssumedAlignmentILi128EEEEEEvvEEEEvNT_6ParamsE:
	.zero		2944


//--------------------- SYMBOLS --------------------------

	.type		.nv.reservedSmem.offset0,@object
	.size		.nv.reservedSmem.offset0,0x4
	.type		.nv.reservedSmem.cap,@object
	.size		.nv.reservedSmem.cap,0x4
	.type		__assertfail,@function
